	.target	sm_100a

	.elftype	@"ET_EXEC"


//--------------------- .note.nv.tkinfo           --------------------------
	.section	.note.nv.tkinfo,"",@"SHT_NOTE"
	.sectionflags	@"SHF_NOTE_NV_TKINFO"
	.tkinfo
        /*0018*/ 	.word	0x00000002
        /*0030*/ 	.string	""
        /*0030*/ 	.string	"ptxas"
        /*0030*/ 	.string	"Cuda compilation tools, release 13.0, V13.0.88"
        /*0030*/ 	.string	"Build cuda_13.0.r13.0/compiler.36424714_0"
        /*0030*/ 	.string	"-arch sm_100a -m 64 "



//--------------------- .note.nv.cuinfo           --------------------------
	.section	.note.nv.cuinfo,"",@"SHT_NOTE"
	.sectionflags	@"SHF_NOTE_NV_CUINFO"
        /*0018*/ 	.short	0x0002
        /*001a*/ 	.short	0x0064
        /*001c*/ 	.short	0x0082
	.zero		2


//--------------------- .nv.info                  --------------------------
	.section	.nv.info,"",@"SHT_CUDA_INFO"
	.align	4


	//----- nvinfo : EIATTR_REGCOUNT
	.align		4
        /*0000*/ 	.byte	0x04, 0x2f
        /*0002*/ 	.short	(.L_19 - .L_18)
	.align		4
.L_18:
        /*0004*/ 	.word	index@(_ZN7cutlass13device_kernelINS_4gemm6kernel13GemmUniversalIN4cute5tupleIJiiiiEEENS1_10collective13CollectiveMmaINS1_41MainloopSm100TmaUmmaWarpSpecializedSparseILi6ELi2ELi2ENS5_IJNS4_1CILi1EEESB_SB_EEEEENS5_IJNSA_ILi128EEESE_SE_EEENS_12float_e4m3_tENS5_IJNS4_6LayoutINS5_IJiNS5_IJNSA_ILi2EEEiEEEiEEENS5_IJlNS5_IJSB_SI_EEElEEEEENSH_INS5_IJNS5_IJSE_iEEESO_iEEENS5_IJNS5_IJSE_NSA_ILi16384EEEEEENS5_IJSB_lEEElEEEEEEEESG_NS5_IJlSB_lEEENS4_8TiledMMAINS4_8MMA_AtomIJNS4_26SM100_MMA_F8F6F4_SS_SPARSEISG_SG_fLi128ELi128ELNS4_4UMMA5MajorE0ELS11_0ELNS10_7ScaleInE0ELS12_0EEEEEENSH_ISC_NS5_IJNSA_ILi0EEES15_S15_EEEEENS5_IJNS4_10UnderscoreES18_S18_EEEEENS4_13SM90_TMA_LOADENS4_14ComposedLayoutINS4_7SwizzleILi2ELi4ELi3EEENS4_25smem_sparse_ptr_flag_bitsILi2ELi8EEENSH_INS5_IJNS5_IJSB_NSA_ILi8EEEEEENS5_IJSI_NSA_ILi64EEEEEEEEENS5_IJNS5_IJS15_SE_EEESL_EEEEEEEvNS4_8identityES1B_NS1C_INS1D_ILi3ELi4ELi3EEENS4_18smem_ptr_flag_bitsILi8EEENSH_INS5_IJS1H_SE_EEENS5_IJSE_SB_EEEEEEEvS1Q_EENS_8epilogue10collective18CollectiveEpilogueINS1Z_23Sm100TmaWarpSpecializedILi4ELi2ELi32ELb1ELb0EEEJSF_NS5_IJNSH_ISE_SB_EENSH_INSA_ILi32EEESB_EEEEEfNS5_IJSB_llEEEfS28_NS1Z_6fusion15FusionCallbacksIS23_NS29_17LinearCombinationIffffLNS_15FloatRoundStyleE2EEESF_S27_JEEENS4_5SM1004TMEM4LOAD26SM100_TMEM_LOAD_32dp32b32xES1B_NS1C_INS1D_ILi2ELi5ELi2EEENS1S_ILi32EEENSH_INS5_IJS25_NSA_ILi4EEEEEENS5_IJSB_S25_EEEEEEENS4_39AutoVectorizingCopyWithAssumedAlignmentILi128EEENS4_14SM90_TMA_STOREES2P_S2R_S2R_EEEvvEEEEvNT_6ParamsE)
        /*0008*/ 	.word	0x00000075


	//----- nvinfo : EIATTR_FRAME_SIZE
	.align		4
.L_19:
        /*000c*/ 	.byte	0x04, 0x11
        /*000e*/ 	.short	(.L_21 - .L_20)
	.align		4
.L_20:
        /*0010*/ 	.word	index@($__internal_2_$__cuda_sm10x_tcgen05_guardrail_trap_unallocated_columns_being_dealloced)
        /*0014*/ 	.word	0x00000000


	//----- nvinfo : EIATTR_FRAME_SIZE
	.align		4
.L_21:
        /*0018*/ 	.byte	0x04, 0x11
        /*001a*/ 	.short	(.L_23 - .L_22)
	.align		4
.L_22:
        /*001c*/ 	.word	index@($__internal_1_$__cuda_sm10x_tcgen05_guardrail_trap_phase_invalid_during_alloc)
        /*0020*/ 	.word	0x00000000


	//----- nvinfo : EIATTR_FRAME_SIZE
	.align		4
.L_23:
        /*0024*/ 	.byte	0x04, 0x11
        /*0026*/ 	.short	(.L_25 - .L_24)
	.align		4
.L_24:
        /*0028*/ 	.word	index@($__internal_0_$__cuda_sm10x_tcgen05_guardrail_trap_col_being_dealloced_not_returned_by_alloc)
        /*002c*/ 	.word	0x00000000


	//----- nvinfo : EIATTR_FRAME_SIZE
	.align		4
.L_25:
        /*0030*/ 	.byte	0x04, 0x11
        /*0032*/ 	.short	(.L_27 - .L_26)
	.align		4
.L_26:
        /*0034*/ 	.word	index@(_ZN7cutlass13device_kernelINS_4gemm6kernel13GemmUniversalIN4cute5tupleIJiiiiEEENS1_10collective13CollectiveMmaINS1_41MainloopSm100TmaUmmaWarpSpecializedSparseILi6ELi2ELi2ENS5_IJNS4_1CILi1EEESB_SB_EEEEENS5_IJNSA_ILi128EEESE_SE_EEENS_12float_e4m3_tENS5_IJNS4_6LayoutINS5_IJiNS5_IJNSA_ILi2EEEiEEEiEEENS5_IJlNS5_IJSB_SI_EEElEEEEENSH_INS5_IJNS5_IJSE_iEEESO_iEEENS5_IJNS5_IJSE_NSA_ILi16384EEEEEENS5_IJSB_lEEElEEEEEEEESG_NS5_IJlSB_lEEENS4_8TiledMMAINS4_8MMA_AtomIJNS4_26SM100_MMA_F8F6F4_SS_SPARSEISG_SG_fLi128ELi128ELNS4_4UMMA5MajorE0ELS11_0ELNS10_7ScaleInE0ELS12_0EEEEEENSH_ISC_NS5_IJNSA_ILi0EEES15_S15_EEEEENS5_IJNS4_10UnderscoreES18_S18_EEEEENS4_13SM90_TMA_LOADENS4_14ComposedLayoutINS4_7SwizzleILi2ELi4ELi3EEENS4_25smem_sparse_ptr_flag_bitsILi2ELi8EEENSH_INS5_IJNS5_IJSB_NSA_ILi8EEEEEENS5_IJSI_NSA_ILi64EEEEEEEEENS5_IJNS5_IJS15_SE_EEESL_EEEEEEEvNS4_8identityES1B_NS1C_INS1D_ILi3ELi4ELi3EEENS4_18smem_ptr_flag_bitsILi8EEENSH_INS5_IJS1H_SE_EEENS5_IJSE_SB_EEEEEEEvS1Q_EENS_8epilogue10collective18CollectiveEpilogueINS1Z_23Sm100TmaWarpSpecializedILi4ELi2ELi32ELb1ELb0EEEJSF_NS5_IJNSH_ISE_SB_EENSH_INSA_ILi32EEESB_EEEEEfNS5_IJSB_llEEEfS28_NS1Z_6fusion15FusionCallbacksIS23_NS29_17LinearCombinationIffffLNS_15FloatRoundStyleE2EEESF_S27_JEEENS4_5SM1004TMEM4LOAD26SM100_TMEM_LOAD_32dp32b32xES1B_NS1C_INS1D_ILi2ELi5ELi2EEENS1S_ILi32EEENSH_INS5_IJS25_NSA_ILi4EEEEEENS5_IJSB_S25_EEEEEEENS4_39AutoVectorizingCopyWithAssumedAlignmentILi128EEENS4_14SM90_TMA_STOREES2P_S2R_S2R_EEEvvEEEEvNT_6ParamsE)
        /*0038*/ 	.word	0x00000000


	//----- nvinfo : EIATTR_MIN_STACK_SIZE
	.align		4
.L_27:
        /*003c*/ 	.byte	0x04, 0x12
        /*003e*/ 	.short	(.L_29 - .L_28)
	.align		4
.L_28:
        /*0040*/ 	.word	index@(_ZN7cutlass13device_kernelINS_4gemm6kernel13GemmUniversalIN4cute5tupleIJiiiiEEENS1_10collective13CollectiveMmaINS1_41MainloopSm100TmaUmmaWarpSpecializedSparseILi6ELi2ELi2ENS5_IJNS4_1CILi1EEESB_SB_EEEEENS5_IJNSA_ILi128EEESE_SE_EEENS_12float_e4m3_tENS5_IJNS4_6LayoutINS5_IJiNS5_IJNSA_ILi2EEEiEEEiEEENS5_IJlNS5_IJSB_SI_EEElEEEEENSH_INS5_IJNS5_IJSE_iEEESO_iEEENS5_IJNS5_IJSE_NSA_ILi16384EEEEEENS5_IJSB_lEEElEEEEEEEESG_NS5_IJlSB_lEEENS4_8TiledMMAINS4_8MMA_AtomIJNS4_26SM100_MMA_F8F6F4_SS_SPARSEISG_SG_fLi128ELi128ELNS4_4UMMA5MajorE0ELS11_0ELNS10_7ScaleInE0ELS12_0EEEEEENSH_ISC_NS5_IJNSA_ILi0EEES15_S15_EEEEENS5_IJNS4_10UnderscoreES18_S18_EEEEENS4_13SM90_TMA_LOADENS4_14ComposedLayoutINS4_7SwizzleILi2ELi4ELi3EEENS4_25smem_sparse_ptr_flag_bitsILi2ELi8EEENSH_INS5_IJNS5_IJSB_NSA_ILi8EEEEEENS5_IJSI_NSA_ILi64EEEEEEEEENS5_IJNS5_IJS15_SE_EEESL_EEEEEEEvNS4_8identityES1B_NS1C_INS1D_ILi3ELi4ELi3EEENS4_18smem_ptr_flag_bitsILi8EEENSH_INS5_IJS1H_SE_EEENS5_IJSE_SB_EEEEEEEvS1Q_EENS_8epilogue10collective18CollectiveEpilogueINS1Z_23Sm100TmaWarpSpecializedILi4ELi2ELi32ELb1ELb0EEEJSF_NS5_IJNSH_ISE_SB_EENSH_INSA_ILi32EEESB_EEEEEfNS5_IJSB_llEEEfS28_NS1Z_6fusion15FusionCallbacksIS23_NS29_17LinearCombinationIffffLNS_15FloatRoundStyleE2EEESF_S27_JEEENS4_5SM1004TMEM4LOAD26SM100_TMEM_LOAD_32dp32b32xES1B_NS1C_INS1D_ILi2ELi5ELi2EEENS1S_ILi32EEENSH_INS5_IJS25_NSA_ILi4EEEEEENS5_IJSB_S25_EEEEEEENS4_39AutoVectorizingCopyWithAssumedAlignmentILi128EEENS4_14SM90_TMA_STOREES2P_S2R_S2R_EEEvvEEEEvNT_6ParamsE)
        /*0044*/ 	.word	0x00000000
.L_29:


//--------------------- .nv.compat                --------------------------
	.section	.nv.compat,"",@"SHT_CUDA_COMPAT_INFO"
	.align	4
        /*0000*/ 	.byte	0x02, 0x09, 0x01, 0x00, 0x02, 0x02, 0x02, 0x00, 0x02, 0x05, 0x05, 0x00, 0x03, 0x07, 0x01, 0x01
        /*0010*/ 	.byte	0x02, 0x03, 0x01, 0x00, 0x02, 0x06, 0x01, 0x00, 0x04, 0x0b, 0x08, 0x00, 0x09, 0x00, 0x00, 0x00
        /*0020*/ 	.byte	0x00, 0x00, 0x00, 0x00


//--------------------- .nv.info._ZN7cutlass13device_kernelINS_4gemm6kernel13GemmUniversalIN4cute5tupleIJiiiiEEENS1_10collective13CollectiveMmaINS1_41MainloopSm100TmaUmmaWarpSpecializedSparseILi6ELi2ELi2ENS5_IJNS4_1CILi1EEESB_SB_EEEEENS5_IJNSA_ILi128EEESE_SE_EEENS_12float_e4m3_tENS5_IJNS4_6LayoutINS5_IJiNS5_IJNSA_ILi2EEEiEEEiEEENS5_IJlNS5_IJSB_SI_EEElEEEEENSH_INS5_IJNS5_IJSE_iEEESO_iEEENS5_IJNS5_IJSE_NSA_ILi16384EEEEEENS5_IJSB_lEEElEEEEEEEESG_NS5_IJlSB_lEEENS4_8TiledMMAINS4_8MMA_AtomIJNS4_26SM100_MMA_F8F6F4_SS_SPARSEISG_SG_fLi128ELi128ELNS4_4UMMA5MajorE0ELS11_0ELNS10_7ScaleInE0ELS12_0EEEEEENSH_ISC_NS5_IJNSA_ILi0EEES15_S15_EEEEENS5_IJNS4_10UnderscoreES18_S18_EEEEENS4_13SM90_TMA_LOADENS4_14ComposedLayoutINS4_7SwizzleILi2ELi4ELi3EEENS4_25smem_sparse_ptr_flag_bitsILi2ELi8EEENSH_INS5_IJNS5_IJSB_NSA_ILi8EEEEEENS5_IJSI_NSA_ILi64EEEEEEEEENS5_IJNS5_IJS15_SE_EEESL_EEEEEEEvNS4_8identityES1B_NS1C_INS1D_ILi3ELi4ELi3EEENS4_18smem_ptr_flag_bitsILi8EEENSH_INS5_IJS1H_SE_EEENS5_IJSE_SB_EEEEEEEvS1Q_EENS_8epilogue10collective18CollectiveEpilogueINS1Z_23Sm100TmaWarpSpecializedILi4ELi2ELi32ELb1ELb0EEEJSF_NS5_IJNSH_ISE_SB_EENSH_INSA_ILi32EEESB_EEEEEfNS5_IJSB_llEEEfS28_NS1Z_6fusion15FusionCallbacksIS23_NS29_17LinearCombinationIffffLNS_15FloatRoundStyleE2EEESF_S27_JEEENS4_5SM1004TMEM4LOAD26SM100_TMEM_LOAD_32dp32b32xES1B_NS1C_INS1D_ILi2ELi5ELi2EEENS1S_ILi32EEENSH_INS5_IJS25_NSA_ILi4EEEEEENS5_IJSB_S25_EEEEEEENS4_39AutoVectorizingCopyWithAssumedAlignmentILi128EEENS4_14SM90_TMA_STOREES2P_S2R_S2R_EEEvvEEEEvNT_6ParamsE --------------------------
	.section	.nv.info._ZN7cutlass13device_kernelINS_4gemm6kernel13GemmUniversalIN4cute5tupleIJiiiiEEENS1_10collective13CollectiveMmaINS1_41MainloopSm100TmaUmmaWarpSpecializedSparseILi6ELi2ELi2ENS5_IJNS4_1CILi1EEESB_SB_EEEEENS5_IJNSA_ILi128EEESE_SE_EEENS_12float_e4m3_tENS5_IJNS4_6LayoutINS5_IJiNS5_IJNSA_ILi2EEEiEEEiEEENS5_IJlNS5_IJSB_SI_EEElEEEEENSH_INS5_IJNS5_IJSE_iEEESO_iEEENS5_IJNS5_IJSE_NSA_ILi16384EEEEEENS5_IJSB_lEEElEEEEEEEESG_NS5_IJlSB_lEEENS4_8TiledMMAINS4_8MMA_AtomIJNS4_26SM100_MMA_F8F6F4_SS_SPARSEISG_SG_fLi128ELi128ELNS4_4UMMA5MajorE0ELS11_0ELNS10_7ScaleInE0ELS12_0EEEEEENSH_ISC_NS5_IJNSA_ILi0EEES15_S15_EEEEENS5_IJNS4_10UnderscoreES18_S18_EEEEENS4_13SM90_TMA_LOADENS4_14ComposedLayoutINS4_7SwizzleILi2ELi4ELi3EEENS4_25smem_sparse_ptr_flag_bitsILi2ELi8EEENSH_INS5_IJNS5_IJSB_NSA_ILi8EEEEEENS5_IJSI_NSA_ILi64EEEEEEEEENS5_IJNS5_IJS15_SE_EEESL_EEEEEEEvNS4_8identityES1B_NS1C_INS1D_ILi3ELi4ELi3EEENS4_18smem_ptr_flag_bitsILi8EEENSH_INS5_IJS1H_SE_EEENS5_IJSE_SB_EEEEEEEvS1Q_EENS_8epilogue10collective18CollectiveEpilogueINS1Z_23Sm100TmaWarpSpecializedILi4ELi2ELi32ELb1ELb0EEEJSF_NS5_IJNSH_ISE_SB_EENSH_INSA_ILi32EEESB_EEEEEfNS5_IJSB_llEEEfS28_NS1Z_6fusion15FusionCallbacksIS23_NS29_17LinearCombinationIffffLNS_15FloatRoundStyleE2EEESF_S27_JEEENS4_5SM1004TMEM4LOAD26SM100_TMEM_LOAD_32dp32b32xES1B_NS1C_INS1D_ILi2ELi5ELi2EEENS1S_ILi32EEENSH_INS5_IJS25_NSA_ILi4EEEEEENS5_IJSB_S25_EEEEEEENS4_39AutoVectorizingCopyWithAssumedAlignmentILi128EEENS4_14SM90_TMA_STOREES2P_S2R_S2R_EEEvvEEEEvNT_6ParamsE,"",@"SHT_CUDA_INFO"
	.sectionflags	@""
	.align	4


	//----- nvinfo : EIATTR_CUDA_API_VERSION
	.align		4
        /*0000*/ 	.byte	0x04, 0x37
        /*0002*/ 	.short	(.L_31 - .L_30)
.L_30:
        /*0004*/ 	.word	0x00000082


	//----- nvinfo : EIATTR_KPARAM_INFO
	.align		4
.L_31:
        /*0008*/ 	.byte	0x04, 0x17
        /*000a*/ 	.short	(.L_33 - .L_32)
.L_32:
        /*000c*/ 	.word	0x00000000
        /*0010*/ 	.short	0x0000
        /*0012*/ 	.short	0x0000
        /*0014*/ 	.byte	0x00, 0xf0, 0x01, 0x28


	//----- nvinfo : EIATTR_AT_ENTRY_FRAGMENTS
	.align		4
.L_33:
        /*0018*/ 	.byte	0x04, 0x4f
        /*001a*/ 	.short	(.L_35 - .L_34)


	//   ....[0]....
.L_34:
        /*001c*/ 	.word	0x00000006


	//----- nvinfo : EIATTR_RESERVED_SMEM_USED
	.align		4
.L_35:
        /*0020*/ 	.byte	0x01, 0x41
	.zero		2


	//----- nvinfo : EIATTR_SPARSE_MMA_MASK
	.align		4
        /*0024*/ 	.byte	0x03, 0x50
        /*0026*/ 	.short	0x0040


	//----- nvinfo : EIATTR_TCGEN05_1CTA_USED
	.align		4
        /*0028*/ 	.byte	0x01, 0x51
	.zero		2


	//----- nvinfo : EIATTR_MAXREG_COUNT
	.align		4
        /*002c*/ 	.byte	0x03, 0x1b
        /*002e*/ 	.short	0x00ff


	//----- nvinfo : EIATTR_NUM_BARRIERS
	.align		4
        /*0030*/ 	.byte	0x02, 0x4c
        /*0032*/ 	.byte	0x07
	.zero		1


	//----- nvinfo : EIATTR_EXTERNS
	.align		4
        /*0034*/ 	.byte	0x04, 0x0f
        /*0036*/ 	.short	(.L_37 - .L_36)


	//   ....[0]....
	.align		4
.L_36:
        /*0038*/ 	.word	index@(__assertfail)


	//----- nvinfo : EIATTR_MERCURY_ISA_VERSION
	.align		4
.L_37:
        /*003c*/ 	.byte	0x03, 0x5f
        /*003e*/ 	.short	0x0101


	//----- nvinfo : EIATTR_INT_WARP_WIDE_INSTR_OFFSETS
	.align		4
        /*0040*/ 	.byte	0x04, 0x31
        /*0042*/ 	.short	(.L_39 - .L_38)


	//   ....[0]....
.L_38:
        /*0044*/ 	.word	0x00001ae0


	//   ....[1]....
        /*0048*/ 	.word	0x00003490


	//   ....[2]....
        /*004c*/ 	.word	0x000034b0


	//   ....[3]....
        /*0050*/ 	.word	0x000034e0


	//   ....[4]....
        /*0054*/ 	.word	0x00003de0


	//   ....[5]....
        /*0058*/ 	.word	0x00003e00


	//   ....[6]....
        /*005c*/ 	.word	0x00003ea0


	//   ....[7]....
        /*0060*/ 	.word	0x00003f40


	//   ....[8]....
        /*0064*/ 	.word	0x00004000


	//   ....[9]....
        /*0068*/ 	.word	0x00004080


	//   ....[10]....
        /*006c*/ 	.word	0x000040a0


	//   ....[11]....
        /*0070*/ 	.word	0x00004170


	//   ....[12]....
        /*0074*/ 	.word	0x00004200


	//   ....[13]....
        /*0078*/ 	.word	0x000042c0


	//   ....[14]....
        /*007c*/ 	.word	0x00004350


	//   ....[15]....
        /*0080*/ 	.word	0x00004370


	//   ....[16]....
        /*0084*/ 	.word	0x000044a0


	//   ....[17]....
        /*0088*/ 	.word	0x00004500


	//   ....[18]....
        /*008c*/ 	.word	0x000045b0


	//   ....[19]....
        /*0090*/ 	.word	0x00004700


	//   ....[20]....
        /*0094*/ 	.word	0x00004760


	//   ....[21]....
        /*0098*/ 	.word	0x00004780


	//   ....[22]....
        /*009c*/ 	.word	0x000047a0


	//   ....[23]....
        /*00a0*/ 	.word	0x00004990


	//----- nvinfo : EIATTR_COOP_GROUP_MASK_REGIDS
	.align		4
.L_39:
        /*00a4*/ 	.byte	0x04, 0x29
        /*00a6*/ 	.short	(.L_41 - .L_40)


	//   ....[0]....
.L_40:
        /*00a8*/ 	.word	0xffffffff


	//   ....[1]....
        /*00ac*/ 	.word	0xffffffff


	//   ....[2]....
        /*00b0*/ 	.word	0xffffffff


	//   ....[3]....
        /*00b4*/ 	.word	0xffffffff


	//   ....[4]....
        /*00b8*/ 	.word	0xffffffff


	//   ....[5]....
        /*00bc*/ 	.word	0xffffffff


	//   ....[6]....
        /*00c0*/ 	.word	0xffffffff


	//   ....[7]....
        /*00c4*/ 	.word	0xffffffff


	//   ....[8]....
        /*00c8*/ 	.word	0xffffffff


	//   ....[9]....
        /*00cc*/ 	.word	0xffffffff


	//   ....[10]....
        /*00d0*/ 	.word	0xffffffff


	//   ....[11]....
        /*00d4*/ 	.word	0xffffffff


	//   ....[12]....
        /*00d8*/ 	.word	0xffffffff


	//----- nvinfo : EIATTR_COOP_GROUP_INSTR_OFFSETS
	.align		4
.L_41:
        /*00dc*/ 	.byte	0x04, 0x28
        /*00de*/ 	.short	(.L_43 - .L_42)


	//   ....[0]....
.L_42:
        /*00e0*/ 	.word	0x00000090


	//   ....[1]....
        /*00e4*/ 	.word	0x00000500


	//   ....[2]....
        /*00e8*/ 	.word	0x000006a0


	//   ....[3]....
        /*00ec*/ 	.word	0x00000840


	//   ....[4]....
        /*00f0*/ 	.word	0x00000940


	//   ....[5]....
        /*00f4*/ 	.word	0x00000ab0


	//   ....[6]....
        /*00f8*/ 	.word	0x00000c10


	//   ....[7]....
        /*00fc*/ 	.word	0x000019d0


	//   ....[8]....
        /*0100*/ 	.word	0x000028d0


	//   ....[9]....
        /*0104*/ 	.word	0x00002ae0


	//   ....[10]....
        /*0108*/ 	.word	0x00002b10


	//   ....[11]....
        /*010c*/ 	.word	0x00003370


	//   ....[12]....
        /*0110*/ 	.word	0x000035a0


	//----- nvinfo : EIATTR_VRC_CTA_INIT_COUNT
	.align		4
.L_43:
        /*0114*/ 	.byte	0x02, 0x4a
        /*0116*/ 	.byte	0x80
	.zero		1


	//----- nvinfo : EIATTR_SYSCALL_OFFSETS
	.align		4
        /*0118*/ 	.byte	0x04, 0x46
        /*011a*/ 	.short	(.L_45 - .L_44)


	//   ....[0]....
.L_44:
        /*011c*/ 	.word	0x00005420


	//   ....[1]....
        /*0120*/ 	.word	0x00005510


	//   ....[2]....
        /*0124*/ 	.word	0x00005f60


	//   ....[3]....
        /*0128*/ 	.word	0x00006d50


	//   ....[4]....
        /*012c*/ 	.word	0x00007b20


	//   ....[5]....
        /*0130*/ 	.word	0x000088e0


	//----- nvinfo : EIATTR_MBARRIER_INSTR_OFFSETS
	.align		4
.L_45:
        /*0134*/ 	.byte	0x04, 0x39
        /*0136*/ 	.short	(.L_47 - .L_46)


	//   ....[0]....
.L_46:
        /*0138*/ 	.word	0x000005d0
        /*013c*/ 	.word	0x000000ff
        /*0140*/ 	.word	0x00000000
        /*0144*/ 	.short	0x0100
        /*0146*/ 	.byte	0x05
	.zero		1


	//   ....[1]....
        /*0148*/ 	.word	0x000005e0
        /*014c*/ 	.word	0x000000ff
        /*0150*/ 	.word	0x00000030
        /*0154*/ 	.short	0x0100
        /*0156*/ 	.byte	0x05
	.zero		1


	//   ....[2]....
        /*0158*/ 	.word	0x000005f0
        /*015c*/ 	.word	0x000000ff
        /*0160*/ 	.word	0x00000008
        /*0164*/ 	.short	0x0100
        /*0166*/ 	.byte	0x05
	.zero		1


	//   ....[3]....
        /*0168*/ 	.word	0x00000600
        /*016c*/ 	.word	0x000000ff
        /*0170*/ 	.word	0x00000038
        /*0174*/ 	.short	0x0100
        /*0176*/ 	.byte	0x05
	.zero		1


	//   ....[4]....
        /*0178*/ 	.word	0x00000610
        /*017c*/ 	.word	0x000000ff
        /*0180*/ 	.word	0x00000010
        /*0184*/ 	.short	0x0100
        /*0186*/ 	.byte	0x05
	.zero		1


	//   ....[5]....
        /*0188*/ 	.word	0x00000620
        /*018c*/ 	.word	0x000000ff
        /*0190*/ 	.word	0x00000040
        /*0194*/ 	.short	0x0100
        /*0196*/ 	.byte	0x05
	.zero		1


	//   ....[6]....
        /*0198*/ 	.word	0x00000630
        /*019c*/ 	.word	0x000000ff
        /*01a0*/ 	.word	0x00000018
        /*01a4*/ 	.short	0x0100
        /*01a6*/ 	.byte	0x05
	.zero		1


	//   ....[7]....
        /*01a8*/ 	.word	0x00000640
        /*01ac*/ 	.word	0x000000ff
        /*01b0*/ 	.word	0x00000048
        /*01b4*/ 	.short	0x0100
        /*01b6*/ 	.byte	0x05
	.zero		1


	//   ....[8]....
        /*01b8*/ 	.word	0x00000650
        /*01bc*/ 	.word	0x000000ff
        /*01c0*/ 	.word	0x00000020
        /*01c4*/ 	.short	0x0100
        /*01c6*/ 	.byte	0x05
	.zero		1


	//   ....[9]....
        /*01c8*/ 	.word	0x00000660
        /*01cc*/ 	.word	0x000000ff
        /*01d0*/ 	.word	0x00000050
        /*01d4*/ 	.short	0x0100
        /*01d6*/ 	.byte	0x05
	.zero		1


	//   ....[10]....
        /*01d8*/ 	.word	0x00000670
        /*01dc*/ 	.word	0x000000ff
        /*01e0*/ 	.word	0x00000028
        /*01e4*/ 	.short	0x0100
        /*01e6*/ 	.byte	0x05
	.zero		1


	//   ....[11]....
        /*01e8*/ 	.word	0x00000680
        /*01ec*/ 	.word	0x000000ff
        /*01f0*/ 	.word	0x00000058
        /*01f4*/ 	.short	0x0100
        /*01f6*/ 	.byte	0x05
	.zero		1


	//   ....[12]....
        /*01f8*/ 	.word	0x000007b0
        /*01fc*/ 	.word	0x000000ff
        /*0200*/ 	.word	0x00000060
        /*0204*/ 	.short	0x0100
        /*0206*/ 	.byte	0x06
	.zero		1


	//   ....[13]....
        /*0208*/ 	.word	0x000007c0
        /*020c*/ 	.word	0x000000ff
        /*0210*/ 	.word	0x00000080
        /*0214*/ 	.short	0x0100
        /*0216*/ 	.byte	0x06
	.zero		1


	//   ....[14]....
        /*0218*/ 	.word	0x000007d0
        /*021c*/ 	.word	0x000000ff
        /*0220*/ 	.word	0x00000068
        /*0224*/ 	.short	0x0100
        /*0226*/ 	.byte	0x06
	.zero		1


	//   ....[15]....
        /*0228*/ 	.word	0x000007e0
        /*022c*/ 	.word	0x000000ff
        /*0230*/ 	.word	0x00000088
        /*0234*/ 	.short	0x0100
        /*0236*/ 	.byte	0x06
	.zero		1


	//   ....[16]....
        /*0238*/ 	.word	0x000007f0
        /*023c*/ 	.word	0x000000ff
        /*0240*/ 	.word	0x00000070
        /*0244*/ 	.short	0x0100
        /*0246*/ 	.byte	0x06
	.zero		1


	//   ....[17]....
        /*0248*/ 	.word	0x00000800
        /*024c*/ 	.word	0x000000ff
        /*0250*/ 	.word	0x00000090
        /*0254*/ 	.short	0x0100
        /*0256*/ 	.byte	0x06
	.zero		1


	//   ....[18]....
        /*0258*/ 	.word	0x00000810
        /*025c*/ 	.word	0x000000ff
        /*0260*/ 	.word	0x00000078
        /*0264*/ 	.short	0x0100
        /*0266*/ 	.byte	0x06
	.zero		1


	//   ....[19]....
        /*0268*/ 	.word	0x00000820
        /*026c*/ 	.word	0x000000ff
        /*0270*/ 	.word	0x00000098
        /*0274*/ 	.short	0x0100
        /*0276*/ 	.byte	0x06
	.zero		1


	//   ....[20]....
        /*0278*/ 	.word	0x00000910
        /*027c*/ 	.word	0x000000ff
        /*0280*/ 	.word	0x000000a0
        /*0284*/ 	.short	0x0100
        /*0286*/ 	.byte	0x05
	.zero		1


	//   ....[21]....
        /*0288*/ 	.word	0x00000920
        /*028c*/ 	.word	0x000000ff
        /*0290*/ 	.word	0x000000a8
        /*0294*/ 	.short	0x0100
        /*0296*/ 	.byte	0x05
	.zero		1


	//   ....[22]....
        /*0298*/ 	.word	0x00000a60
        /*029c*/ 	.word	0x000000ff
        /*02a0*/ 	.word	0x000000b0
        /*02a4*/ 	.short	0x0100
        /*02a6*/ 	.byte	0x05
	.zero		1


	//   ....[23]....
        /*02a8*/ 	.word	0x00000a70
        /*02ac*/ 	.word	0x000000ff
        /*02b0*/ 	.word	0x000000c0
        /*02b4*/ 	.short	0x0100
        /*02b6*/ 	.byte	0x05
	.zero		1


	//   ....[24]....
        /*02b8*/ 	.word	0x00000a80
        /*02bc*/ 	.word	0x000000ff
        /*02c0*/ 	.word	0x000000b8
        /*02c4*/ 	.short	0x0100
        /*02c6*/ 	.byte	0x05
	.zero		1


	//   ....[25]....
        /*02c8*/ 	.word	0x00000a90
        /*02cc*/ 	.word	0x000000ff
        /*02d0*/ 	.word	0x000000c8
        /*02d4*/ 	.short	0x0100
        /*02d6*/ 	.byte	0x05
	.zero		1


	//   ....[26]....
        /*02d8*/ 	.word	0x00000bc0
        /*02dc*/ 	.word	0x000000ff
        /*02e0*/ 	.word	0x000000d0
        /*02e4*/ 	.short	0x0100
        /*02e6*/ 	.byte	0x06
	.zero		1


	//   ....[27]....
        /*02e8*/ 	.word	0x00000bd0
        /*02ec*/ 	.word	0x000000ff
        /*02f0*/ 	.word	0x000000e0
        /*02f4*/ 	.short	0x0100
        /*02f6*/ 	.byte	0x06
	.zero		1


	//   ....[28]....
        /*02f8*/ 	.word	0x00000be0
        /*02fc*/ 	.word	0x000000ff
        /*0300*/ 	.word	0x000000d8
        /*0304*/ 	.short	0x0100
        /*0306*/ 	.byte	0x06
	.zero		1


	//   ....[29]....
        /*0308*/ 	.word	0x00000bf0
        /*030c*/ 	.word	0x000000ff
        /*0310*/ 	.word	0x000000e8
        /*0314*/ 	.short	0x0100
        /*0316*/ 	.byte	0x06
	.zero		1


	//   ....[30]....
        /*0318*/ 	.word	0x00000cf0
        /*031c*/ 	.word	0x000000ff
        /*0320*/ 	.word	0x000000f0
        /*0324*/ 	.short	0x0100
        /*0326*/ 	.byte	0x05
	.zero		1


	//   ....[31]....
        /*0328*/ 	.word	0x00000d00
        /*032c*/ 	.word	0x000000ff
        /*0330*/ 	.word	0x00000100
        /*0334*/ 	.short	0x0100
        /*0336*/ 	.byte	0x05
	.zero		1


	//   ....[32]....
        /*0338*/ 	.word	0x00000d10
        /*033c*/ 	.word	0x000000ff
        /*0340*/ 	.word	0x000000f8
        /*0344*/ 	.short	0x0100
        /*0346*/ 	.byte	0x05
	.zero		1


	//   ....[33]....
        /*0348*/ 	.word	0x00000d20
        /*034c*/ 	.word	0x000000ff
        /*0350*/ 	.word	0x00000108
        /*0354*/ 	.short	0x0100
        /*0356*/ 	.byte	0x05
	.zero		1


	//   ....[34]....
        /*0358*/ 	.word	0x000015c0
        /*035c*/ 	.word	0x00000004
        /*0360*/ 	.word	0x00000100
        /*0364*/ 	.short	0x010a
        /*0366*/ 	.byte	0xff
	.zero		1


	//   ....[35]....
        /*0368*/ 	.word	0x000015e0
        /*036c*/ 	.word	0x00000004
        /*0370*/ 	.word	0x000000f0
        /*0374*/ 	.short	0x0101
        /*0376*/ 	.byte	0xff
	.zero		1


	//   ....[36]....
        /*0378*/ 	.word	0x00001660
        /*037c*/ 	.word	0x000000ff
        /*0380*/ 	.word	0x00000030
        /*0384*/ 	.short	0x010a
        /*0386*/ 	.byte	0x08
	.zero		1


	//   ....[37]....
        /*0388*/ 	.word	0x000017a0
        /*038c*/ 	.word	0x000000ff
        /*0390*/ 	.word	0x00000030
        /*0394*/ 	.short	0x010a
        /*0396*/ 	.byte	0x21
	.zero		1


	//   ....[38]....
        /*0398*/ 	.word	0x000018b0
        /*039c*/ 	.word	0x000000ff
        /*03a0*/ 	.word	0x00000030
        /*03a4*/ 	.short	0x010a
        /*03a6*/ 	.byte	0x08
	.zero		1


	//   ....[39]....
        /*03a8*/ 	.word	0x000019b0
        /*03ac*/ 	.word	0x000000ff
        /*03b0*/ 	.word	0x000000a8
        /*03b4*/ 	.short	0x0101
        /*03b6*/ 	.byte	0x05
	.zero		1


	//   ....[40]....
        /*03b8*/ 	.word	0x000019e0
        /*03bc*/ 	.word	0x00000008
        /*03c0*/ 	.word	0x000000b0
        /*03c4*/ 	.short	0x010a
        /*03c6*/ 	.byte	0xff
	.zero		1


	//   ....[41]....
        /*03c8*/ 	.word	0x00001ab0
        /*03cc*/ 	.word	0x00000008
        /*03d0*/ 	.word	0x00000000
        /*03d4*/ 	.short	0x0101
        /*03d6*/ 	.byte	0xff
	.zero		1


	//   ....[42]....
        /*03d8*/ 	.word	0x00002020
        /*03dc*/ 	.word	0x000000ff
        /*03e0*/ 	.word	0x00000000
        /*03e4*/ 	.short	0x010a
        /*03e6*/ 	.byte	0x04
	.zero		1


	//   ....[43]....
        /*03e8*/ 	.word	0x000020b0
        /*03ec*/ 	.word	0x000000ff
        /*03f0*/ 	.word	0x00000000
        /*03f4*/ 	.short	0x010a
        /*03f6*/ 	.byte	0x04
	.zero		1


	//   ....[44]....
        /*03f8*/ 	.word	0x00002140
        /*03fc*/ 	.word	0x000000ff
        /*0400*/ 	.word	0x00000000
        /*0404*/ 	.short	0x010a
        /*0406*/ 	.byte	0x04
	.zero		1


	//   ....[45]....
        /*0408*/ 	.word	0x000021d0
        /*040c*/ 	.word	0x000000ff
        /*0410*/ 	.word	0x00000000
        /*0414*/ 	.short	0x010a
        /*0416*/ 	.byte	0x04
	.zero		1


	//   ....[46]....
        /*0418*/ 	.word	0x00002260
        /*041c*/ 	.word	0x000000ff
        /*0420*/ 	.word	0x00000000
        /*0424*/ 	.short	0x010a
        /*0426*/ 	.byte	0x04
	.zero		1


	//   ....[47]....
        /*0428*/ 	.word	0x00002300
        /*042c*/ 	.word	0x00000000
        /*0430*/ 	.word	0x00000000
        /*0434*/ 	.short	0x010a
        /*0436*/ 	.byte	0xff
	.zero		1


	//   ....[48]....
        /*0438*/ 	.word	0x00002420
        /*043c*/ 	.word	0x00000002
        /*0440*/ 	.word	0x000000f0
        /*0444*/ 	.short	0x010a
        /*0446*/ 	.byte	0xff
	.zero		1


	//   ....[49]....
        /*0448*/ 	.word	0x00002480
        /*044c*/ 	.word	0x00000004
        /*0450*/ 	.word	0x00000000
        /*0454*/ 	.short	0x0101
        /*0456*/ 	.byte	0xff
	.zero		1


	//   ....[50]....
        /*0458*/ 	.word	0x000024a0
        /*045c*/ 	.word	0x000000ff
        /*0460*/ 	.word	0x000000c0
        /*0464*/ 	.short	0x010a
        /*0466*/ 	.byte	0x05
	.zero		1


	//   ....[51]....
        /*0468*/ 	.word	0x000025c0
        /*046c*/ 	.word	0x00000002
        /*0470*/ 	.word	0x000000b0
        /*0474*/ 	.short	0x010a
        /*0476*/ 	.byte	0xff
	.zero		1


	//   ....[52]....
        /*0478*/ 	.word	0x000026d0
        /*047c*/ 	.word	0x00000002
        /*0480*/ 	.word	0x00000000
        /*0484*/ 	.short	0x0101
        /*0486*/ 	.byte	0xff
	.zero		1


	//   ....[53]....
        /*0488*/ 	.word	0x00002760
        /*048c*/ 	.word	0x000000ff
        /*0490*/ 	.word	0x000000c0
        /*0494*/ 	.short	0x0106
        /*0496*/ 	.byte	0x05
	.zero		1


	//   ....[54]....
        /*0498*/ 	.word	0x00002780
        /*049c*/ 	.word	0x000000ff
        /*04a0*/ 	.word	0x000000c0
        /*04a4*/ 	.short	0x010a
        /*04a6*/ 	.byte	0x05
	.zero		1


	//   ....[55]....
        /*04a8*/ 	.word	0x00002810
        /*04ac*/ 	.word	0x000000ff
        /*04b0*/ 	.word	0x000000c0
        /*04b4*/ 	.short	0x0106
        /*04b6*/ 	.byte	0x04
	.zero		1


	//   ....[56]....
        /*04b8*/ 	.word	0x00002850
        /*04bc*/ 	.word	0x00000000
        /*04c0*/ 	.word	0x000000c0
        /*04c4*/ 	.short	0x010a
        /*04c6*/ 	.byte	0xff
	.zero		1


	//   ....[57]....
        /*04c8*/ 	.word	0x00002d40
        /*04cc*/ 	.word	0x00000000
        /*04d0*/ 	.word	0x000000b0
        /*04d4*/ 	.short	0x010a
        /*04d6*/ 	.byte	0xff
	.zero		1


	//   ....[58]....
        /*04d8*/ 	.word	0x00002e50
        /*04dc*/ 	.word	0x00000003
        /*04e0*/ 	.word	0x00000000
        /*04e4*/ 	.short	0x0101
        /*04e6*/ 	.byte	0xff
	.zero		1


	//   ....[59]....
        /*04e8*/ 	.word	0x00002e60
        /*04ec*/ 	.word	0x000000ff
        /*04f0*/ 	.word	0x00000000
        /*04f4*/ 	.short	0x010a
        /*04f6*/ 	.byte	0x05
	.zero		1


	//   ....[60]....
        /*04f8*/ 	.word	0x00002e80
        /*04fc*/ 	.word	0x000000ff
        /*0500*/ 	.word	0x000000e0
        /*0504*/ 	.short	0x010a
        /*0506*/ 	.byte	0x06
	.zero		1


	//   ....[61]....
        /*0508*/ 	.word	0x00002f50
        /*050c*/ 	.word	0x000000ff
        /*0510*/ 	.word	0x00000000
        /*0514*/ 	.short	0x010a
        /*0516*/ 	.byte	0x05
	.zero		1


	//   ....[62]....
        /*0518*/ 	.word	0x00003090
        /*051c*/ 	.word	0x000000ff
        /*0520*/ 	.word	0x00000000
        /*0524*/ 	.short	0x010a
        /*0526*/ 	.byte	0x18
	.zero		1


	//   ....[63]....
        /*0528*/ 	.word	0x000032c0
        /*052c*/ 	.word	0x000000ff
        /*0530*/ 	.word	0x00000000
        /*0534*/ 	.short	0x010a
        /*0536*/ 	.byte	0x06
	.zero		1


	//   ....[64]....
        /*0538*/ 	.word	0x00003350
        /*053c*/ 	.word	0x000000ff
        /*0540*/ 	.word	0x00000000
        /*0544*/ 	.short	0x010a
        /*0546*/ 	.byte	0x07
	.zero		1


	//   ....[65]....
        /*0548*/ 	.word	0x00003790
        /*054c*/ 	.word	0x00000000
        /*0550*/ 	.word	0x000000b0
        /*0554*/ 	.short	0x010a
        /*0556*/ 	.byte	0xff
	.zero		1


	//   ....[66]....
        /*0558*/ 	.word	0x00003850
        /*055c*/ 	.word	0x00000000
        /*0560*/ 	.word	0x00000000
        /*0564*/ 	.short	0x0101
        /*0566*/ 	.byte	0xff
	.zero		1


	//   ....[67]....
        /*0568*/ 	.word	0x00003b70
        /*056c*/ 	.word	0x000000ff
        /*0570*/ 	.word	0x000000a8
        /*0574*/ 	.short	0x010a
        /*0576*/ 	.byte	0x04
	.zero		1


	//   ....[68]....
        /*0578*/ 	.word	0x00003d60
        /*057c*/ 	.word	0x000000ff
        /*0580*/ 	.word	0x00000080
        /*0584*/ 	.short	0x010a
        /*0586*/ 	.byte	0x04
	.zero		1


	//   ....[69]....
        /*0588*/ 	.word	0x00004030
        /*058c*/ 	.word	0x000000ff
        /*0590*/ 	.word	0x00000060
        /*0594*/ 	.short	0x010b
        /*0596*/ 	.byte	0x04
	.zero		1


	//   ....[70]....
        /*0598*/ 	.word	0x00004040
        /*059c*/ 	.word	0x000000ff
        /*05a0*/ 	.word	0x00000000
        /*05a4*/ 	.short	0x0101
        /*05a6*/ 	.byte	0x07
	.zero		1


	//   ....[71]....
        /*05a8*/ 	.word	0x00004050
        /*05ac*/ 	.word	0x000000ff
        /*05b0*/ 	.word	0x00000088
        /*05b4*/ 	.short	0x010a
        /*05b6*/ 	.byte	0x04
	.zero		1


	//   ....[72]....
        /*05b8*/ 	.word	0x000042f0
        /*05bc*/ 	.word	0x000000ff
        /*05c0*/ 	.word	0x00000068
        /*05c4*/ 	.short	0x010b
        /*05c6*/ 	.byte	0x04
	.zero		1


	//   ....[73]....
        /*05c8*/ 	.word	0x00004300
        /*05cc*/ 	.word	0x000000ff
        /*05d0*/ 	.word	0x00000000
        /*05d4*/ 	.short	0x0101
        /*05d6*/ 	.byte	0x07
	.zero		1


	//   ....[74]....
        /*05d8*/ 	.word	0x00004310
        /*05dc*/ 	.word	0x000000ff
        /*05e0*/ 	.word	0x00000090
        /*05e4*/ 	.short	0x010a
        /*05e6*/ 	.byte	0x04
	.zero		1


	//   ....[75]....
        /*05e8*/ 	.word	0x00004660
        /*05ec*/ 	.word	0x000000ff
        /*05f0*/ 	.word	0x00000070
        /*05f4*/ 	.short	0x010b
        /*05f6*/ 	.byte	0x04
	.zero		1


	//   ....[76]....
        /*05f8*/ 	.word	0x000046c0
        /*05fc*/ 	.word	0x000000ff
        /*0600*/ 	.word	0x00000000
        /*0604*/ 	.short	0x0101
        /*0606*/ 	.byte	0x07
	.zero		1


	//   ....[77]....
        /*0608*/ 	.word	0x000046d0
        /*060c*/ 	.word	0x000000ff
        /*0610*/ 	.word	0x00000098
        /*0614*/ 	.short	0x010a
        /*0616*/ 	.byte	0x04
	.zero		1


	//   ....[78]....
        /*0618*/ 	.word	0x000049c0
        /*061c*/ 	.word	0x000000ff
        /*0620*/ 	.word	0x00000078
        /*0624*/ 	.short	0x010b
        /*0626*/ 	.byte	0x04
	.zero		1


	//   ....[79]....
        /*0628*/ 	.word	0x000049f0
        /*062c*/ 	.word	0x000000ff
        /*0630*/ 	.word	0x00000000
        /*0634*/ 	.short	0x0101
        /*0636*/ 	.byte	0x05
	.zero		1


	//   ....[80]....
        /*0638*/ 	.word	0x00004a40
        /*063c*/ 	.word	0x000000ff
        /*0640*/ 	.word	0x00000080
        /*0644*/ 	.short	0x010a
        /*0646*/ 	.byte	0x04
	.zero		1


	//   ....[81]....
        /*0648*/ 	.word	0x00004a60
        /*064c*/ 	.word	0x000000ff
        /*0650*/ 	.word	0x00000088
        /*0654*/ 	.short	0x010a
        /*0656*/ 	.byte	0x04
	.zero		1


	//   ....[82]....
        /*0658*/ 	.word	0x00004a80
        /*065c*/ 	.word	0x000000ff
        /*0660*/ 	.word	0x00000090
        /*0664*/ 	.short	0x010a
        /*0666*/ 	.byte	0x04
	.zero		1


	//   ....[83]....
        /*0668*/ 	.word	0x00004ac0
        /*066c*/ 	.word	0x00000000
        /*0670*/ 	.word	0x00000098
        /*0674*/ 	.short	0x010a
        /*0676*/ 	.byte	0xff
	.zero		1


	//   ....[84]....
        /*0678*/ 	.word	0x00004df0
        /*067c*/ 	.word	0x00000000
        /*0680*/ 	.word	0x000000b0
        /*0684*/ 	.short	0x010a
        /*0686*/ 	.byte	0xff
	.zero		1


	//   ....[85]....
        /*0688*/ 	.word	0x00004f00
        /*068c*/ 	.word	0x00000000
        /*0690*/ 	.word	0x00000000
        /*0694*/ 	.short	0x0101
        /*0696*/ 	.byte	0xff
	.zero		1


	//   ....[86]....
        /*0698*/ 	.word	0x000059a0
        /*069c*/ 	.word	0x000000ff
        /*06a0*/ 	.word	0x00000060
        /*06a4*/ 	.short	0x010a
        /*06a6*/ 	.byte	0x30
	.zero		1


	//   ....[87]....
        /*06a8*/ 	.word	0x00005a20
        /*06ac*/ 	.word	0x0000006e
        /*06b0*/ 	.word	0x000000d0
        /*06b4*/ 	.short	0x010a
        /*06b6*/ 	.byte	0xff
	.zero		1


	//   ....[88]....
        /*06b8*/ 	.word	0x00005b90
        /*06bc*/ 	.word	0x000000ff
        /*06c0*/ 	.word	0x00000060
        /*06c4*/ 	.short	0x010a
        /*06c6*/ 	.byte	0x30
	.zero		1


	//   ....[89]....
        /*06c8*/ 	.word	0x00005e40
        /*06cc*/ 	.word	0x0000006e
        /*06d0*/ 	.word	0x000000d0
        /*06d4*/ 	.short	0x010a
        /*06d6*/ 	.byte	0xff
	.zero		1


	//   ....[90]....
        /*06d8*/ 	.word	0x000068b0
        /*06dc*/ 	.word	0x00000000
        /*06e0*/ 	.word	0x00000000
        /*06e4*/ 	.short	0x0101
        /*06e6*/ 	.byte	0xff
	.zero		1


	//   ....[91]....
        /*06e8*/ 	.word	0x000068c0
        /*06ec*/ 	.word	0x00000003
        /*06f0*/ 	.word	0x00000060
        /*06f4*/ 	.short	0x010a
        /*06f6*/ 	.byte	0xff
	.zero		1


	//   ....[92]....
        /*06f8*/ 	.word	0x00006980
        /*06fc*/ 	.word	0x00000003
        /*0700*/ 	.word	0x00000060
        /*0704*/ 	.short	0x010a
        /*0706*/ 	.byte	0xff
	.zero		1


	//   ....[93]....
        /*0708*/ 	.word	0x00007680
        /*070c*/ 	.word	0x00000000
        /*0710*/ 	.word	0x00000000
        /*0714*/ 	.short	0x0101
        /*0716*/ 	.byte	0xff
	.zero		1


	//   ....[94]....
        /*0718*/ 	.word	0x000076a0
        /*071c*/ 	.word	0x00000003
        /*0720*/ 	.word	0x00000060
        /*0724*/ 	.short	0x010a
        /*0726*/ 	.byte	0xff
	.zero		1


	//   ....[95]....
        /*0728*/ 	.word	0x00007750
        /*072c*/ 	.word	0x00000003
        /*0730*/ 	.word	0x00000060
        /*0734*/ 	.short	0x010a
        /*0736*/ 	.byte	0xff
	.zero		1


	//   ....[96]....
        /*0738*/ 	.word	0x00008450
        /*073c*/ 	.word	0x00000000
        /*0740*/ 	.word	0x00000000
        /*0744*/ 	.short	0x0101
        /*0746*/ 	.byte	0xff
	.zero		1


	//   ....[97]....
        /*0748*/ 	.word	0x00008470
        /*074c*/ 	.word	0x00000072
        /*0750*/ 	.word	0x00000060
        /*0754*/ 	.short	0x010a
        /*0756*/ 	.byte	0xff
	.zero		1


	//   ....[98]....
        /*0758*/ 	.word	0x00008520
        /*075c*/ 	.word	0x00000072
        /*0760*/ 	.word	0x00000060
        /*0764*/ 	.short	0x010a
        /*0766*/ 	.byte	0xff
	.zero		1


	//   ....[99]....
        /*0768*/ 	.word	0x00008980
        /*076c*/ 	.word	0x000000ff
        /*0770*/ 	.word	0x00000000
        /*0774*/ 	.short	0x0101
        /*0776*/ 	.byte	0x05
	.zero		1


	//   ....[100]....
        /*0778*/ 	.word	0x00009270
        /*077c*/ 	.word	0x00000003
        /*0780*/ 	.word	0x00000000
        /*0784*/ 	.short	0x0101
        /*0786*/ 	.byte	0xff
	.zero		1


	//   ....[101]....
        /*0788*/ 	.word	0x000094f0
        /*078c*/ 	.word	0x000000ff
        /*0790*/ 	.word	0x00000000
        /*0794*/ 	.short	0x0101
        /*0796*/ 	.byte	0x04
	.zero		1


	//   ....[102]....
        /*0798*/ 	.word	0x00009510
        /*079c*/ 	.word	0x00000004
        /*07a0*/ 	.word	0x00000100
        /*07a4*/ 	.short	0x010a
        /*07a6*/ 	.byte	0xff
	.zero		1


	//   ....[103]....
        /*07a8*/ 	.word	0x00009570
        /*07ac*/ 	.word	0x00000004
        /*07b0*/ 	.word	0x00000030
        /*07b4*/ 	.short	0x010a
        /*07b6*/ 	.byte	0xff
	.zero		1


	//   ....[104]....
        /*07b8*/ 	.word	0x000095c0
        /*07bc*/ 	.word	0x00000008
        /*07c0*/ 	.word	0x000000b0
        /*07c4*/ 	.short	0x010a
        /*07c6*/ 	.byte	0xff
	.zero		1


	//   ....[105]....
        /*07c8*/ 	.word	0x00009620
        /*07cc*/ 	.word	0x00000000
        /*07d0*/ 	.word	0x00000000
        /*07d4*/ 	.short	0x010a
        /*07d6*/ 	.byte	0xff
	.zero		1


	//   ....[106]....
        /*07d8*/ 	.word	0x00009680
        /*07dc*/ 	.word	0x00000000
        /*07e0*/ 	.word	0x00000000
        /*07e4*/ 	.short	0x010a
        /*07e6*/ 	.byte	0xff
	.zero		1


	//   ....[107]....
        /*07e8*/ 	.word	0x000096e0
        /*07ec*/ 	.word	0x00000000
        /*07f0*/ 	.word	0x00000000
        /*07f4*/ 	.short	0x010a
        /*07f6*/ 	.byte	0xff
	.zero		1


	//   ....[108]....
        /*07f8*/ 	.word	0x00009740
        /*07fc*/ 	.word	0x00000000
        /*0800*/ 	.word	0x00000000
        /*0804*/ 	.short	0x010a
        /*0806*/ 	.byte	0xff
	.zero		1


	//   ....[109]....
        /*0808*/ 	.word	0x000097a0
        /*080c*/ 	.word	0x00000000
        /*0810*/ 	.word	0x00000000
        /*0814*/ 	.short	0x010a
        /*0816*/ 	.byte	0xff
	.zero		1


	//   ....[110]....
        /*0818*/ 	.word	0x000097f0
        /*081c*/ 	.word	0x00000002
        /*0820*/ 	.word	0x000000f0
        /*0824*/ 	.short	0x010a
        /*0826*/ 	.byte	0xff
	.zero		1


	//   ....[111]....
        /*0828*/ 	.word	0x00009850
        /*082c*/ 	.word	0x00000002
        /*0830*/ 	.word	0x000000c0
        /*0834*/ 	.short	0x010a
        /*0836*/ 	.byte	0xff
	.zero		1


	//   ....[112]....
        /*0838*/ 	.word	0x000098a0
        /*083c*/ 	.word	0x00000002
        /*0840*/ 	.word	0x000000b0
        /*0844*/ 	.short	0x010a
        /*0846*/ 	.byte	0xff
	.zero		1


	//   ....[113]....
        /*0848*/ 	.word	0x00009900
        /*084c*/ 	.word	0x00000000
        /*0850*/ 	.word	0x000000c0
        /*0854*/ 	.short	0x010a
        /*0856*/ 	.byte	0xff
	.zero		1


	//   ....[114]....
        /*0858*/ 	.word	0x00009950
        /*085c*/ 	.word	0x00000000
        /*0860*/ 	.word	0x000000b0
        /*0864*/ 	.short	0x010a
        /*0866*/ 	.byte	0xff
	.zero		1


	//   ....[115]....
        /*0868*/ 	.word	0x000099b0
        /*086c*/ 	.word	0x00000003
        /*0870*/ 	.word	0x000000e0
        /*0874*/ 	.short	0x010a
        /*0876*/ 	.byte	0xff
	.zero		1


	//   ....[116]....
        /*0878*/ 	.word	0x00009a10
        /*087c*/ 	.word	0x00000000
        /*0880*/ 	.word	0x00000000
        /*0884*/ 	.short	0x010a
        /*0886*/ 	.byte	0xff
	.zero		1


	//   ....[117]....
        /*0888*/ 	.word	0x00009a70
        /*088c*/ 	.word	0x00000000
        /*0890*/ 	.word	0x00000000
        /*0894*/ 	.short	0x010a
        /*0896*/ 	.byte	0xff
	.zero		1


	//   ....[118]....
        /*0898*/ 	.word	0x00009ad0
        /*089c*/ 	.word	0x00000000
        /*08a0*/ 	.word	0x00000000
        /*08a4*/ 	.short	0x010a
        /*08a6*/ 	.byte	0xff
	.zero		1


	//   ....[119]....
        /*08a8*/ 	.word	0x00009b20
        /*08ac*/ 	.word	0x00000000
        /*08b0*/ 	.word	0x000000b0
        /*08b4*/ 	.short	0x010a
        /*08b6*/ 	.byte	0xff
	.zero		1


	//   ....[120]....
        /*08b8*/ 	.word	0x00009b80
        /*08bc*/ 	.word	0x00000000
        /*08c0*/ 	.word	0x000000a8
        /*08c4*/ 	.short	0x010a
        /*08c6*/ 	.byte	0xff
	.zero		1


	//   ....[121]....
        /*08c8*/ 	.word	0x00009be0
        /*08cc*/ 	.word	0x00000000
        /*08d0*/ 	.word	0x00000080
        /*08d4*/ 	.short	0x010a
        /*08d6*/ 	.byte	0xff
	.zero		1


	//   ....[122]....
        /*08d8*/ 	.word	0x00009c40
        /*08dc*/ 	.word	0x00000000
        /*08e0*/ 	.word	0x00000088
        /*08e4*/ 	.short	0x010a
        /*08e6*/ 	.byte	0xff
	.zero		1


	//   ....[123]....
        /*08e8*/ 	.word	0x00009ca0
        /*08ec*/ 	.word	0x00000000
        /*08f0*/ 	.word	0x00000090
        /*08f4*/ 	.short	0x010a
        /*08f6*/ 	.byte	0xff
	.zero		1


	//   ....[124]....
        /*08f8*/ 	.word	0x00009d00
        /*08fc*/ 	.word	0x00000000
        /*0900*/ 	.word	0x00000098
        /*0904*/ 	.short	0x010a
        /*0906*/ 	.byte	0xff
	.zero		1


	//   ....[125]....
        /*0908*/ 	.word	0x00009d60
        /*090c*/ 	.word	0x00000000
        /*0910*/ 	.word	0x00000080
        /*0914*/ 	.short	0x010a
        /*0916*/ 	.byte	0xff
	.zero		1


	//   ....[126]....
        /*0918*/ 	.word	0x00009dc0
        /*091c*/ 	.word	0x00000000
        /*0920*/ 	.word	0x00000088
        /*0924*/ 	.short	0x010a
        /*0926*/ 	.byte	0xff
	.zero		1


	//   ....[127]....
        /*0928*/ 	.word	0x00009e20
        /*092c*/ 	.word	0x00000000
        /*0930*/ 	.word	0x00000090
        /*0934*/ 	.short	0x010a
        /*0936*/ 	.byte	0xff
	.zero		1


	//   ....[128]....
        /*0938*/ 	.word	0x00009e70
        /*093c*/ 	.word	0x00000000
        /*0940*/ 	.word	0x000000b0
        /*0944*/ 	.short	0x010a
        /*0946*/ 	.byte	0xff
	.zero		1


	//   ....[129]....
        /*0948*/ 	.word	0x00009ed0
        /*094c*/ 	.word	0x00000000
        /*0950*/ 	.word	0x00000060
        /*0954*/ 	.short	0x010a
        /*0956*/ 	.byte	0xff
	.zero		1


	//   ....[130]....
        /*0958*/ 	.word	0x00009f20
        /*095c*/ 	.word	0x0000006e
        /*0960*/ 	.word	0x000000d0
        /*0964*/ 	.short	0x010a
        /*0966*/ 	.byte	0xff
	.zero		1


	//   ....[131]....
        /*0968*/ 	.word	0x00009f70
        /*096c*/ 	.word	0x00000003
        /*0970*/ 	.word	0x00000060
        /*0974*/ 	.short	0x010a
        /*0976*/ 	.byte	0xff
	.zero		1


	//   ....[132]....
        /*0978*/ 	.word	0x00009fc0
        /*097c*/ 	.word	0x00000003
        /*0980*/ 	.word	0x00000060
        /*0984*/ 	.short	0x010a
        /*0986*/ 	.byte	0xff
	.zero		1


	//   ....[133]....
        /*0988*/ 	.word	0x0000a010
        /*098c*/ 	.word	0x00000072
        /*0990*/ 	.word	0x00000060
        /*0994*/ 	.short	0x010a
        /*0996*/ 	.byte	0xff
	.zero		1


	//----- nvinfo : EIATTR_NUM_MBARRIERS
	.align		4
.L_47:
        /*0998*/ 	.byte	0x03, 0x38
        /*099a*/ 	.short	0x0022


	//----- nvinfo : EIATTR_EXIT_INSTR_OFFSETS
	.align		4
        /*099c*/ 	.byte	0x04, 0x1c
        /*099e*/ 	.short	(.L_49 - .L_48)


	//   ....[0]....
.L_48:
        /*09a0*/ 	.word	0x00002330


	//   ....[1]....
        /*09a4*/ 	.word	0x00002820


	//   ....[2]....
        /*09a8*/ 	.word	0x00002880


	//   ....[3]....
        /*09ac*/ 	.word	0x000035b0


	//   ....[4]....
        /*09b0*/ 	.word	0x00004af0


	//   ....[5]....
        /*09b4*/ 	.word	0x00004b30


	//   ....[6]....
        /*09b8*/ 	.word	0x000093e0


	//   ....[7]....
        /*09bc*/ 	.word	0x00009460


	//   ....[8]....
        /*09c0*/ 	.word	0x00009490


	//   ....[9]....
        /*09c4*/ 	.word	0x00009500


	//----- nvinfo : EIATTR_MAX_THREADS
	.align		4
.L_49:
        /*09c8*/ 	.byte	0x04, 0x05
        /*09ca*/ 	.short	(.L_51 - .L_50)
.L_50:
        /*09cc*/ 	.word	0x00000100
        /*09d0*/ 	.word	0x00000001
        /*09d4*/ 	.word	0x00000001


	//----- nvinfo : EIATTR_CRS_STACK_SIZE
	.align		4
.L_51:
        /*09d8*/ 	.byte	0x04, 0x1e
        /*09da*/ 	.short	(.L_53 - .L_52)
.L_52:
        /*09dc*/ 	.word	0x00000000


	//----- nvinfo : EIATTR_CBANK_PARAM_SIZE
	.align		4
.L_53:
        /*09e0*/ 	.byte	0x03, 0x19
        /*09e2*/ 	.short	0x0a00


	//----- nvinfo : EIATTR_PARAM_CBANK
	.align		4
        /*09e4*/ 	.byte	0x04, 0x0a
        /*09e6*/ 	.short	(.L_55 - .L_54)
	.align		4
.L_54:
        /*09e8*/ 	.word	index@(.nv.constant0._ZN7cutlass13device_kernelINS_4gemm6kernel13GemmUniversalIN4cute5tupleIJiiiiEEENS1_10collective13CollectiveMmaINS1_41MainloopSm100TmaUmmaWarpSpecializedSparseILi6ELi2ELi2ENS5_IJNS4_1CILi1EEESB_SB_EEEEENS5_IJNSA_ILi128EEESE_SE_EEENS_12float_e4m3_tENS5_IJNS4_6LayoutINS5_IJiNS5_IJNSA_ILi2EEEiEEEiEEENS5_IJlNS5_IJSB_SI_EEElEEEEENSH_INS5_IJNS5_IJSE_iEEESO_iEEENS5_IJNS5_IJSE_NSA_ILi16384EEEEEENS5_IJSB_lEEElEEEEEEEESG_NS5_IJlSB_lEEENS4_8TiledMMAINS4_8MMA_AtomIJNS4_26SM100_MMA_F8F6F4_SS_SPARSEISG_SG_fLi128ELi128ELNS4_4UMMA5MajorE0ELS11_0ELNS10_7ScaleInE0ELS12_0EEEEEENSH_ISC_NS5_IJNSA_ILi0EEES15_S15_EEEEENS5_IJNS4_10UnderscoreES18_S18_EEEEENS4_13SM90_TMA_LOADENS4_14ComposedLayoutINS4_7SwizzleILi2ELi4ELi3EEENS4_25smem_sparse_ptr_flag_bitsILi2ELi8EEENSH_INS5_IJNS5_IJSB_NSA_ILi8EEEEEENS5_IJSI_NSA_ILi64EEEEEEEEENS5_IJNS5_IJS15_SE_EEESL_EEEEEEEvNS4_8identityES1B_NS1C_INS1D_ILi3ELi4ELi3EEENS4_18smem_ptr_flag_bitsILi8EEENSH_INS5_IJS1H_SE_EEENS5_IJSE_SB_EEEEEEEvS1Q_EENS_8epilogue10collective18CollectiveEpilogueINS1Z_23Sm100TmaWarpSpecializedILi4ELi2ELi32ELb1ELb0EEEJSF_NS5_IJNSH_ISE_SB_EENSH_INSA_ILi32EEESB_EEEEEfNS5_IJSB_llEEEfS28_NS1Z_6fusion15FusionCallbacksIS23_NS29_17LinearCombinationIffffLNS_15FloatRoundStyleE2EEESF_S27_JEEENS4_5SM1004TMEM4LOAD26SM100_TMEM_LOAD_32dp32b32xES1B_NS1C_INS1D_ILi2ELi5ELi2EEENS1S_ILi32EEENSH_INS5_IJS25_NSA_ILi4EEEEEENS5_IJSB_S25_EEEEEEENS4_39AutoVectorizingCopyWithAssumedAlignmentILi128EEENS4_14SM90_TMA_STOREES2P_S2R_S2R_EEEvvEEEEvNT_6ParamsE)
        /*09ec*/ 	.short	0x0380
        /*09ee*/ 	.short	0x0a00


	//----- nvinfo : EIATTR_SW_WAR
	.align		4
.L_55:
        /*09f0*/ 	.byte	0x04, 0x36
        /*09f2*/ 	.short	(.L_57 - .L_56)
.L_56:
        /*09f4*/ 	.word	0x00000008
.L_57:


//--------------------- .nv.callgraph             --------------------------
	.section	.nv.callgraph,"",@"SHT_CUDA_CALLGRAPH"
	.align	4
	.sectionentsize	8
	.align		4
        /*0000*/ 	.word	0x00000000
	.align		4
        /*0004*/ 	.word	0xffffffff
	.align		4
        /*0008*/ 	.word	index@(_ZN7cutlass13device_kernelINS_4gemm6kernel13GemmUniversalIN4cute5tupleIJiiiiEEENS1_10collective13CollectiveMmaINS1_41MainloopSm100TmaUmmaWarpSpecializedSparseILi6ELi2ELi2ENS5_IJNS4_1CILi1EEESB_SB_EEEEENS5_IJNSA_ILi128EEESE_SE_EEENS_12float_e4m3_tENS5_IJNS4_6LayoutINS5_IJiNS5_IJNSA_ILi2EEEiEEEiEEENS5_IJlNS5_IJSB_SI_EEElEEEEENSH_INS5_IJNS5_IJSE_iEEESO_iEEENS5_IJNS5_IJSE_NSA_ILi16384EEEEEENS5_IJSB_lEEElEEEEEEEESG_NS5_IJlSB_lEEENS4_8TiledMMAINS4_8MMA_AtomIJNS4_26SM100_MMA_F8F6F4_SS_SPARSEISG_SG_fLi128ELi128ELNS4_4UMMA5MajorE0ELS11_0ELNS10_7ScaleInE0ELS12_0EEEEEENSH_ISC_NS5_IJNSA_ILi0EEES15_S15_EEEEENS5_IJNS4_10UnderscoreES18_S18_EEEEENS4_13SM90_TMA_LOADENS4_14ComposedLayoutINS4_7SwizzleILi2ELi4ELi3EEENS4_25smem_sparse_ptr_flag_bitsILi2ELi8EEENSH_INS5_IJNS5_IJSB_NSA_ILi8EEEEEENS5_IJSI_NSA_ILi64EEEEEEEEENS5_IJNS5_IJS15_SE_EEESL_EEEEEEEvNS4_8identityES1B_NS1C_INS1D_ILi3ELi4ELi3EEENS4_18smem_ptr_flag_bitsILi8EEENSH_INS5_IJS1H_SE_EEENS5_IJSE_SB_EEEEEEEvS1Q_EENS_8epilogue10collective18CollectiveEpilogueINS1Z_23Sm100TmaWarpSpecializedILi4ELi2ELi32ELb1ELb0EEEJSF_NS5_IJNSH_ISE_SB_EENSH_INSA_ILi32EEESB_EEEEEfNS5_IJSB_llEEEfS28_NS1Z_6fusion15FusionCallbacksIS23_NS29_17LinearCombinationIffffLNS_15FloatRoundStyleE2EEESF_S27_JEEENS4_5SM1004TMEM4LOAD26SM100_TMEM_LOAD_32dp32b32xES1B_NS1C_INS1D_ILi2ELi5ELi2EEENS1S_ILi32EEENSH_INS5_IJS25_NSA_ILi4EEEEEENS5_IJSB_S25_EEEEEEENS4_39AutoVectorizingCopyWithAssumedAlignmentILi128EEENS4_14SM90_TMA_STOREES2P_S2R_S2R_EEEvvEEEEvNT_6ParamsE)
	.align		4
        /*000c*/ 	.word	index@(__assertfail)
	.align		4
        /*0010*/ 	.word	0x00000000
	.align		4
        /*0014*/ 	.word	0xfffffffe
	.align		4
        /*0018*/ 	.word	0x00000000
	.align		4
        /*001c*/ 	.word	0xfffffffd
	.align		4
        /*0020*/ 	.word	0x00000000
	.align		4
        /*0024*/ 	.word	0xfffffffc


//--------------------- .nv.constant4             --------------------------
	.section	.nv.constant4,"a",@progbits
	.align	8
	.align		8
.nv.constant4:
        /*0000*/ 	.dword	__assertfail
	.align		8
        /*0008*/ 	.dword	__unnamed_1
	.align		8
        /*0010*/ 	.dword	__unnamed_2
	.align		8
        /*0018*/ 	.dword	_ZN39_INTERNAL_ce07c47a_4_k_cu_3ef6ccf7_29504cuda3std3__45__cpo5beginE
	.align		8
        /*0020*/ 	.dword	_ZN39_INTERNAL_ce07c47a_4_k_cu_3ef6ccf7_29504cuda3std3__45__cpo3endE
	.align		8
        /*0028*/ 	.dword	_ZN39_INTERNAL_ce07c47a_4_k_cu_3ef6ccf7_29504cuda3std3__45__cpo6cbeginE
	.align		8
        /*0030*/ 	.dword	_ZN39_INTERNAL_ce07c47a_4_k_cu_3ef6ccf7_29504cuda3std3__45__cpo4cendE
	.align		8
        /*0038*/ 	.dword	_ZN39_INTERNAL_ce07c47a_4_k_cu_3ef6ccf7_29504cuda3std3__441_GLOBAL__N__ce07c47a_4_k_cu_3ef6ccf7_29506ignoreE
	.align		8
        /*0040*/ 	.dword	_ZN39_INTERNAL_ce07c47a_4_k_cu_3ef6ccf7_29504cuda3std3__419piecewise_constructE
	.align		8
        /*0048*/ 	.dword	_ZN39_INTERNAL_ce07c47a_4_k_cu_3ef6ccf7_29504cuda3std3__48in_placeE
	.align		8
        /*0050*/ 	.dword	_ZN39_INTERNAL_ce07c47a_4_k_cu_3ef6ccf7_29504cuda3std6ranges3__45__cpo4swapE
	.align		8
        /*0058*/ 	.dword	_ZN39_INTERNAL_ce07c47a_4_k_cu_3ef6ccf7_29504cuda3std6ranges3__45__cpo9iter_moveE
	.align		8
        /*0060*/ 	.dword	_ZN39_INTERNAL_ce07c47a_4_k_cu_3ef6ccf7_29504cute7productE
	.align		8
        /*0068*/ 	.dword	_ZN39_INTERNAL_ce07c47a_4_k_cu_3ef6ccf7_29504cute1_E
	.align		8
        /*0070*/ 	.dword	$str$25
	.align		8
        /*0078*/ 	.dword	$str$26
	.align		8
        /*0080*/ 	.dword	$str$27
	.align		8
        /*0088*/ 	.dword	$str$28


//--------------------- .text._ZN7cutlass13device_kernelINS_4gemm6kernel13GemmUniversalIN4cute5tupleIJiiiiEEENS1_10collective13CollectiveMmaINS1_41MainloopSm100TmaUmmaWarpSpecializedSparseILi6ELi2ELi2ENS5_IJNS4_1CILi1EEESB_SB_EEEEENS5_IJNSA_ILi128EEESE_SE_EEENS_12float_e4m3_tENS5_IJNS4_6LayoutINS5_IJiNS5_IJNSA_ILi2EEEiEEEiEEENS5_IJlNS5_IJSB_SI_EEElEEEEENSH_INS5_IJNS5_IJSE_iEEESO_iEEENS5_IJNS5_IJSE_NSA_ILi16384EEEEEENS5_IJSB_lEEElEEEEEEEESG_NS5_IJlSB_lEEENS4_8TiledMMAINS4_8MMA_AtomIJNS4_26SM100_MMA_F8F6F4_SS_SPARSEISG_SG_fLi128ELi128ELNS4_4UMMA5MajorE0ELS11_0ELNS10_7ScaleInE0ELS12_0EEEEEENSH_ISC_NS5_IJNSA_ILi0EEES15_S15_EEEEENS5_IJNS4_10UnderscoreES18_S18_EEEEENS4_13SM90_TMA_LOADENS4_14ComposedLayoutINS4_7SwizzleILi2ELi4ELi3EEENS4_25smem_sparse_ptr_flag_bitsILi2ELi8EEENSH_INS5_IJNS5_IJSB_NSA_ILi8EEEEEENS5_IJSI_NSA_ILi64EEEEEEEEENS5_IJNS5_IJS15_SE_EEESL_EEEEEEEvNS4_8identityES1B_NS1C_INS1D_ILi3ELi4ELi3EEENS4_18smem_ptr_flag_bitsILi8EEENSH_INS5_IJS1H_SE_EEENS5_IJSE_SB_EEEEEEEvS1Q_EENS_8epilogue10collective18CollectiveEpilogueINS1Z_23Sm100TmaWarpSpecializedILi4ELi2ELi32ELb1ELb0EEEJSF_NS5_IJNSH_ISE_SB_EENSH_INSA_ILi32EEESB_EEEEEfNS5_IJSB_llEEEfS28_NS1Z_6fusion15FusionCallbacksIS23_NS29_17LinearCombinationIffffLNS_15FloatRoundStyleE2EEESF_S27_JEEENS4_5SM1004TMEM4LOAD26SM100_TMEM_LOAD_32dp32b32xES1B_NS1C_INS1D_ILi2ELi5ELi2EEENS1S_ILi32EEENSH_INS5_IJS25_NSA_ILi4EEEEEENS5_IJSB_S25_EEEEEEENS4_39AutoVectorizingCopyWithAssumedAlignmentILi128EEENS4_14SM90_TMA_STOREES2P_S2R_S2R_EEEvvEEEEvNT_6ParamsE --------------------------
	.section	.text._ZN7cutlass13device_kernelINS_4gemm6kernel13GemmUniversalIN4cute5tupleIJiiiiEEENS1_10collective13CollectiveMmaINS1_41MainloopSm100TmaUmmaWarpSpecializedSparseILi6ELi2ELi2ENS5_IJNS4_1CILi1EEESB_SB_EEEEENS5_IJNSA_ILi128EEESE_SE_EEENS_12float_e4m3_tENS5_IJNS4_6LayoutINS5_IJiNS5_IJNSA_ILi2EEEiEEEiEEENS5_IJlNS5_IJSB_SI_EEElEEEEENSH_INS5_IJNS5_IJSE_iEEESO_iEEENS5_IJNS5_IJSE_NSA_ILi16384EEEEEENS5_IJSB_lEEElEEEEEEEESG_NS5_IJlSB_lEEENS4_8TiledMMAINS4_8MMA_AtomIJNS4_26SM100_MMA_F8F6F4_SS_SPARSEISG_SG_fLi128ELi128ELNS4_4UMMA5MajorE0ELS11_0ELNS10_7ScaleInE0ELS12_0EEEEEENSH_ISC_NS5_IJNSA_ILi0EEES15_S15_EEEEENS5_IJNS4_10UnderscoreES18_S18_EEEEENS4_13SM90_TMA_LOADENS4_14ComposedLayoutINS4_7SwizzleILi2ELi4ELi3EEENS4_25smem_sparse_ptr_flag_bitsILi2ELi8EEENSH_INS5_IJNS5_IJSB_NSA_ILi8EEEEEENS5_IJSI_NSA_ILi64EEEEEEEEENS5_IJNS5_IJS15_SE_EEESL_EEEEEEEvNS4_8identityES1B_NS1C_INS1D_ILi3ELi4ELi3EEENS4_18smem_ptr_flag_bitsILi8EEENSH_INS5_IJS1H_SE_EEENS5_IJSE_SB_EEEEEEEvS1Q_EENS_8epilogue10collective18CollectiveEpilogueINS1Z_23Sm100TmaWarpSpecializedILi4ELi2ELi32ELb1ELb0EEEJSF_NS5_IJNSH_ISE_SB_EENSH_INSA_ILi32EEESB_EEEEEfNS5_IJSB_llEEEfS28_NS1Z_6fusion15FusionCallbacksIS23_NS29_17LinearCombinationIffffLNS_15FloatRoundStyleE2EEESF_S27_JEEENS4_5SM1004TMEM4LOAD26SM100_TMEM_LOAD_32dp32b32xES1B_NS1C_INS1D_ILi2ELi5ELi2EEENS1S_ILi32EEENSH_INS5_IJS25_NSA_ILi4EEEEEENS5_IJSB_S25_EEEEEEENS4_39AutoVectorizingCopyWithAssumedAlignmentILi128EEENS4_14SM90_TMA_STOREES2P_S2R_S2R_EEEvvEEEEvNT_6ParamsE,"ax",@progbits
	.align	128
.text._ZN7cutlass13device_kernelINS_4gemm6kernel13GemmUniversalIN4cute5tupleIJiiiiEEENS1_10collective13CollectiveMmaINS1_41MainloopSm100TmaUmmaWarpSpecializedSparseILi6ELi2ELi2ENS5_IJNS4_1CILi1EEESB_SB_EEEEENS5_IJNSA_ILi128EEESE_SE_EEENS_12float_e4m3_tENS5_IJNS4_6LayoutINS5_IJiNS5_IJNSA_ILi2EEEiEEEiEEENS5_IJlNS5_IJSB_SI_EEElEEEEENSH_INS5_IJNS5_IJSE_iEEESO_iEEENS5_IJNS5_IJSE_NSA_ILi16384EEEEEENS5_IJSB_lEEElEEEEEEEESG_NS5_IJlSB_lEEENS4_8TiledMMAINS4_8MMA_AtomIJNS4_26SM100_MMA_F8F6F4_SS_SPARSEISG_SG_fLi128ELi128ELNS4_4UMMA5MajorE0ELS11_0ELNS10_7ScaleInE0ELS12_0EEEEEENSH_ISC_NS5_IJNSA_ILi0EEES15_S15_EEEEENS5_IJNS4_10UnderscoreES18_S18_EEEEENS4_13SM90_TMA_LOADENS4_14ComposedLayoutINS4_7SwizzleILi2ELi4ELi3EEENS4_25smem_sparse_ptr_flag_bitsILi2ELi8EEENSH_INS5_IJNS5_IJSB_NSA_ILi8EEEEEENS5_IJSI_NSA_ILi64EEEEEEEEENS5_IJNS5_IJS15_SE_EEESL_EEEEEEEvNS4_8identityES1B_NS1C_INS1D_ILi3ELi4ELi3EEENS4_18smem_ptr_flag_bitsILi8EEENSH_INS5_IJS1H_SE_EEENS5_IJSE_SB_EEEEEEEvS1Q_EENS_8epilogue10collective18CollectiveEpilogueINS1Z_23Sm100TmaWarpSpecializedILi4ELi2ELi32ELb1ELb0EEEJSF_NS5_IJNSH_ISE_SB_EENSH_INSA_ILi32EEESB_EEEEEfNS5_IJSB_llEEEfS28_NS1Z_6fusion15FusionCallbacksIS23_NS29_17LinearCombinationIffffLNS_15FloatRoundStyleE2EEESF_S27_JEEENS4_5SM1004TMEM4LOAD26SM100_TMEM_LOAD_32dp32b32xES1B_NS1C_INS1D_ILi2ELi5ELi2EEENS1S_ILi32EEENSH_INS5_IJS25_NSA_ILi4EEEEEENS5_IJSB_S25_EEEEEEENS4_39AutoVectorizingCopyWithAssumedAlignmentILi128EEENS4_14SM90_TMA_STOREES2P_S2R_S2R_EEEvvEEEEvNT_6ParamsE:
        .type           _ZN7cutlass13device_kernelINS_4gemm6kernel13GemmUniversalIN4cute5tupleIJiiiiEEENS1_10collective13CollectiveMmaINS1_41MainloopSm100TmaUmmaWarpSpecializedSparseILi6ELi2ELi2ENS5_IJNS4_1CILi1EEESB_SB_EEEEENS5_IJNSA_ILi128EEESE_SE_EEENS_12float_e4m3_tENS5_IJNS4_6LayoutINS5_IJiNS5_IJNSA_ILi2EEEiEEEiEEENS5_IJlNS5_IJSB_SI_EEElEEEEENSH_INS5_IJNS5_IJSE_iEEESO_iEEENS5_IJNS5_IJSE_NSA_ILi16384EEEEEENS5_IJSB_lEEElEEEEEEEESG_NS5_IJlSB_lEEENS4_8TiledMMAINS4_8MMA_AtomIJNS4_26SM100_MMA_F8F6F4_SS_SPARSEISG_SG_fLi128ELi128ELNS4_4UMMA5MajorE0ELS11_0ELNS10_7ScaleInE0ELS12_0EEEEEENSH_ISC_NS5_IJNSA_ILi0EEES15_S15_EEEEENS5_IJNS4_10UnderscoreES18_S18_EEEEENS4_13SM90_TMA_LOADENS4_14ComposedLayoutINS4_7SwizzleILi2ELi4ELi3EEENS4_25smem_sparse_ptr_flag_bitsILi2ELi8EEENSH_INS5_IJNS5_IJSB_NSA_ILi8EEEEEENS5_IJSI_NSA_ILi64EEEEEEEEENS5_IJNS5_IJS15_SE_EEESL_EEEEEEEvNS4_8identityES1B_NS1C_INS1D_ILi3ELi4ELi3EEENS4_18smem_ptr_flag_bitsILi8EEENSH_INS5_IJS1H_SE_EEENS5_IJSE_SB_EEEEEEEvS1Q_EENS_8epilogue10collective18CollectiveEpilogueINS1Z_23Sm100TmaWarpSpecializedILi4ELi2ELi32ELb1ELb0EEEJSF_NS5_IJNSH_ISE_SB_EENSH_INSA_ILi32EEESB_EEEEEfNS5_IJSB_llEEEfS28_NS1Z_6fusion15FusionCallbacksIS23_NS29_17LinearCombinationIffffLNS_15FloatRoundStyleE2EEESF_S27_JEEENS4_5SM1004TMEM4LOAD26SM100_TMEM_LOAD_32dp32b32xES1B_NS1C_INS1D_ILi2ELi5ELi2EEENS1S_ILi32EEENSH_INS5_IJS25_NSA_ILi4EEEEEENS5_IJSB_S25_EEEEEEENS4_39AutoVectorizingCopyWithAssumedAlignmentILi128EEENS4_14SM90_TMA_STOREES2P_S2R_S2R_EEEvvEEEEvNT_6ParamsE,@function
        .size           _ZN7cutlass13device_kernelINS_4gemm6kernel13GemmUniversalIN4cute5tupleIJiiiiEEENS1_10collective13CollectiveMmaINS1_41MainloopSm100TmaUmmaWarpSpecializedSparseILi6ELi2ELi2ENS5_IJNS4_1CILi1EEESB_SB_EEEEENS5_IJNSA_ILi128EEESE_SE_EEENS_12float_e4m3_tENS5_IJNS4_6LayoutINS5_IJiNS5_IJNSA_ILi2EEEiEEEiEEENS5_IJlNS5_IJSB_SI_EEElEEEEENSH_INS5_IJNS5_IJSE_iEEESO_iEEENS5_IJNS5_IJSE_NSA_ILi16384EEEEEENS5_IJSB_lEEElEEEEEEEESG_NS5_IJlSB_lEEENS4_8TiledMMAINS4_8MMA_AtomIJNS4_26SM100_MMA_F8F6F4_SS_SPARSEISG_SG_fLi128ELi128ELNS4_4UMMA5MajorE0ELS11_0ELNS10_7ScaleInE0ELS12_0EEEEEENSH_ISC_NS5_IJNSA_ILi0EEES15_S15_EEEEENS5_IJNS4_10UnderscoreES18_S18_EEEEENS4_13SM90_TMA_LOADENS4_14ComposedLayoutINS4_7SwizzleILi2ELi4ELi3EEENS4_25smem_sparse_ptr_flag_bitsILi2ELi8EEENSH_INS5_IJNS5_IJSB_NSA_ILi8EEEEEENS5_IJSI_NSA_ILi64EEEEEEEEENS5_IJNS5_IJS15_SE_EEESL_EEEEEEEvNS4_8identityES1B_NS1C_INS1D_ILi3ELi4ELi3EEENS4_18smem_ptr_flag_bitsILi8EEENSH_INS5_IJS1H_SE_EEENS5_IJSE_SB_EEEEEEEvS1Q_EENS_8epilogue10collective18CollectiveEpilogueINS1Z_23Sm100TmaWarpSpecializedILi4ELi2ELi32ELb1ELb0EEEJSF_NS5_IJNSH_ISE_SB_EENSH_INSA_ILi32EEESB_EEEEEfNS5_IJSB_llEEEfS28_NS1Z_6fusion15FusionCallbacksIS23_NS29_17LinearCombinationIffffLNS_15FloatRoundStyleE2EEESF_S27_JEEENS4_5SM1004TMEM4LOAD26SM100_TMEM_LOAD_32dp32b32xES1B_NS1C_INS1D_ILi2ELi5ELi2EEENS1S_ILi32EEENSH_INS5_IJS25_NSA_ILi4EEEEEENS5_IJSB_S25_EEEEEEENS4_39AutoVectorizingCopyWithAssumedAlignmentILi128EEENS4_14SM90_TMA_STOREES2P_S2R_S2R_EEEvvEEEEvNT_6ParamsE,(.L_x_167 - _ZN7cutlass13device_kernelINS_4gemm6kernel13GemmUniversalIN4cute5tupleIJiiiiEEENS1_10collective13CollectiveMmaINS1_41MainloopSm100TmaUmmaWarpSpecializedSparseILi6ELi2ELi2ENS5_IJNS4_1CILi1EEESB_SB_EEEEENS5_IJNSA_ILi128EEESE_SE_EEENS_12float_e4m3_tENS5_IJNS4_6LayoutINS5_IJiNS5_IJNSA_ILi2EEEiEEEiEEENS5_IJlNS5_IJSB_SI_EEElEEEEENSH_INS5_IJNS5_IJSE_iEEESO_iEEENS5_IJNS5_IJSE_NSA_ILi16384EEEEEENS5_IJSB_lEEElEEEEEEEESG_NS5_IJlSB_lEEENS4_8TiledMMAINS4_8MMA_AtomIJNS4_26SM100_MMA_F8F6F4_SS_SPARSEISG_SG_fLi128ELi128ELNS4_4UMMA5MajorE0ELS11_0ELNS10_7ScaleInE0ELS12_0EEEEEENSH_ISC_NS5_IJNSA_ILi0EEES15_S15_EEEEENS5_IJNS4_10UnderscoreES18_S18_EEEEENS4_13SM90_TMA_LOADENS4_14ComposedLayoutINS4_7SwizzleILi2ELi4ELi3EEENS4_25smem_sparse_ptr_flag_bitsILi2ELi8EEENSH_INS5_IJNS5_IJSB_NSA_ILi8EEEEEENS5_IJSI_NSA_ILi64EEEEEEEEENS5_IJNS5_IJS15_SE_EEESL_EEEEEEEvNS4_8identityES1B_NS1C_INS1D_ILi3ELi4ELi3EEENS4_18smem_ptr_flag_bitsILi8EEENSH_INS5_IJS1H_SE_EEENS5_IJSE_SB_EEEEEEEvS1Q_EENS_8epilogue10collective18CollectiveEpilogueINS1Z_23Sm100TmaWarpSpecializedILi4ELi2ELi32ELb1ELb0EEEJSF_NS5_IJNSH_ISE_SB_EENSH_INSA_ILi32EEESB_EEEEEfNS5_IJSB_llEEEfS28_NS1Z_6fusion15FusionCallbacksIS23_NS29_17LinearCombinationIffffLNS_15FloatRoundStyleE2EEESF_S27_JEEENS4_5SM1004TMEM4LOAD26SM100_TMEM_LOAD_32dp32b32xES1B_NS1C_INS1D_ILi2ELi5ELi2EEENS1S_ILi32EEENSH_INS5_IJS25_NSA_ILi4EEEEEENS5_IJSB_S25_EEEEEEENS4_39AutoVectorizingCopyWithAssumedAlignmentILi128EEENS4_14SM90_TMA_STOREES2P_S2R_S2R_EEEvvEEEEvNT_6ParamsE)
        .other          _ZN7cutlass13device_kernelINS_4gemm6kernel13GemmUniversalIN4cute5tupleIJiiiiEEENS1_10collective13CollectiveMmaINS1_41MainloopSm100TmaUmmaWarpSpecializedSparseILi6ELi2ELi2ENS5_IJNS4_1CILi1EEESB_SB_EEEEENS5_IJNSA_ILi128EEESE_SE_EEENS_12float_e4m3_tENS5_IJNS4_6LayoutINS5_IJiNS5_IJNSA_ILi2EEEiEEEiEEENS5_IJlNS5_IJSB_SI_EEElEEEEENSH_INS5_IJNS5_IJSE_iEEESO_iEEENS5_IJNS5_IJSE_NSA_ILi16384EEEEEENS5_IJSB_lEEElEEEEEEEESG_NS5_IJlSB_lEEENS4_8TiledMMAINS4_8MMA_AtomIJNS4_26SM100_MMA_F8F6F4_SS_SPARSEISG_SG_fLi128ELi128ELNS4_4UMMA5MajorE0ELS11_0ELNS10_7ScaleInE0ELS12_0EEEEEENSH_ISC_NS5_IJNSA_ILi0EEES15_S15_EEEEENS5_IJNS4_10UnderscoreES18_S18_EEEEENS4_13SM90_TMA_LOADENS4_14ComposedLayoutINS4_7SwizzleILi2ELi4ELi3EEENS4_25smem_sparse_ptr_flag_bitsILi2ELi8EEENSH_INS5_IJNS5_IJSB_NSA_ILi8EEEEEENS5_IJSI_NSA_ILi64EEEEEEEEENS5_IJNS5_IJS15_SE_EEESL_EEEEEEEvNS4_8identityES1B_NS1C_INS1D_ILi3ELi4ELi3EEENS4_18smem_ptr_flag_bitsILi8EEENSH_INS5_IJS1H_SE_EEENS5_IJSE_SB_EEEEEEEvS1Q_EENS_8epilogue10collective18CollectiveEpilogueINS1Z_23Sm100TmaWarpSpecializedILi4ELi2ELi32ELb1ELb0EEEJSF_NS5_IJNSH_ISE_SB_EENSH_INSA_ILi32EEESB_EEEEEfNS5_IJSB_llEEEfS28_NS1Z_6fusion15FusionCallbacksIS23_NS29_17LinearCombinationIffffLNS_15FloatRoundStyleE2EEESF_S27_JEEENS4_5SM1004TMEM4LOAD26SM100_TMEM_LOAD_32dp32b32xES1B_NS1C_INS1D_ILi2ELi5ELi2EEENS1S_ILi32EEENSH_INS5_IJS25_NSA_ILi4EEEEEENS5_IJSB_S25_EEEEEEENS4_39AutoVectorizingCopyWithAssumedAlignmentILi128EEENS4_14SM90_TMA_STOREES2P_S2R_S2R_EEEvvEEEEvNT_6ParamsE,@"STO_CUDA_ENTRY STV_DEFAULT"
_ZN7cutlass13device_kernelINS_4gemm6kernel13GemmUniversalIN4cute5tupleIJiiiiEEENS1_10collective13CollectiveMmaINS1_41MainloopSm100TmaUmmaWarpSpecializedSparseILi6ELi2ELi2ENS5_IJNS4_1CILi1EEESB_SB_EEEEENS5_IJNSA_ILi128EEESE_SE_EEENS_12float_e4m3_tENS5_IJNS4_6LayoutINS5_IJiNS5_IJNSA_ILi2EEEiEEEiEEENS5_IJlNS5_IJSB_SI_EEElEEEEENSH_INS5_IJNS5_IJSE_iEEESO_iEEENS5_IJNS5_IJSE_NSA_ILi16384EEEEEENS5_IJSB_lEEElEEEEEEEESG_NS5_IJlSB_lEEENS4_8TiledMMAINS4_8MMA_AtomIJNS4_26SM100_MMA_F8F6F4_SS_SPARSEISG_SG_fLi128ELi128ELNS4_4UMMA5MajorE0ELS11_0ELNS10_7ScaleInE0ELS12_0EEEEEENSH_ISC_NS5_IJNSA_ILi0EEES15_S15_EEEEENS5_IJNS4_10UnderscoreES18_S18_EEEEENS4_13SM90_TMA_LOADENS4_14ComposedLayoutINS4_7SwizzleILi2ELi4ELi3EEENS4_25smem_sparse_ptr_flag_bitsILi2ELi8EEENSH_INS5_IJNS5_IJSB_NSA_ILi8EEEEEENS5_IJSI_NSA_ILi64EEEEEEEEENS5_IJNS5_IJS15_SE_EEESL_EEEEEEEvNS4_8identityES1B_NS1C_INS1D_ILi3ELi4ELi3EEENS4_18smem_ptr_flag_bitsILi8EEENSH_INS5_IJS1H_SE_EEENS5_IJSE_SB_EEEEEEEvS1Q_EENS_8epilogue10collective18CollectiveEpilogueINS1Z_23Sm100TmaWarpSpecializedILi4ELi2ELi32ELb1ELb0EEEJSF_NS5_IJNSH_ISE_SB_EENSH_INSA_ILi32EEESB_EEEEEfNS5_IJSB_llEEEfS28_NS1Z_6fusion15FusionCallbacksIS23_NS29_17LinearCombinationIffffLNS_15FloatRoundStyleE2EEESF_S27_JEEENS4_5SM1004TMEM4LOAD26SM100_TMEM_LOAD_32dp32b32xES1B_NS1C_INS1D_ILi2ELi5ELi2EEENS1S_ILi32EEENSH_INS5_IJS25_NSA_ILi4EEEEEENS5_IJSB_S25_EEEEEEENS4_39AutoVectorizingCopyWithAssumedAlignmentILi128EEENS4_14SM90_TMA_STOREES2P_S2R_S2R_EEEvvEEEEvNT_6ParamsE:
[----:B------:R-:W1:Y:S01]  /*0000*/  LDC R1, c[0x0][0x37c] ;  /* 0x0000df00ff017b82 */ /* 0x000e620000000800 */
[----:B------:R-:W2:Y:S01]  /*0010*/  S2R R103, SR_TID.X ;  /* 0x0000000000677919 */ /* 0x000ea20000002100 */
[----:B------:R-:W3:Y:S01]  /*0020*/  LDCU.64 UR4, c[0x0][0xa90] ;  /* 0x00015200ff0477ac */ /* 0x000ee20008000a00 */
[----:B------:R-:W-:Y:S02]  /*0030*/  PRMT R89, RZ, 0x7610, R89 ;  /* 0x00007610ff597816 */ /* 0x000fe40000000059 */
[----:B------:R-:W-:Y:S01]  /*0040*/  ELECT P4, URZ, PT ;  /* 0x0000000000ff782f */ /* 0x000fe20003880000 */
[----:B------:R-:W4:Y:S01]  /*0050*/  LDCU.64 UR38, c[0x0][0x358] ;  /* 0x00006b00ff2677ac */ /* 0x000f220008000a00 */
[----:B---3--:R-:W-:-:S04]  /*0060*/  UISETP.NE.U32.AND UP0, UPT, UR4, URZ, UPT ;  /* 0x000000ff0400728c */ /* 0x008fc8000bf05070 */
[----:B------:R-:W-:Y:S01]  /*0070*/  UISETP.NE.AND.EX UP0, UPT, UR5, URZ, UPT, UP0 ;  /* 0x000000ff0500728c */ /* 0x000fe2000bf05300 */
[----:B--2---:R-:W-:-:S05]  /*0080*/  SHF.R.U32.HI R94, RZ, 0x5, R103 ;  /* 0x00000005ff5e7819 */ /* 0x004fca0000011667 */
[----:B------:R-:W2:Y:S02]  /*0090*/  SHFL.IDX PT, R0, R94, RZ, 0x1f ;  /* 0x00001fff5e007589 */ /* 0x000ea400000e0000 */
[----:B--2---:R-:W-:Y:S01]  /*00a0*/  R2UR UR8, R0 ;  /* 0x00000000000872ca */ /* 0x004fe200000e0000 */
[----:B-1--4-:R-:W-:-:S14]  /*00b0*/  BRA.U UP0, `(.L_x_0) ;  /* 0x00000001002c7547 */ /* 0x012fdc000b800000 */
[----:B------:R-:W1:Y:S02]  /*00c0*/  LDCU.64 UR6, c[0x0][0xa88] ;  /* 0x00015100ff0677ac */ /* 0x000e640008000a00 */
[----:B-1----:R-:W-:-:S04]  /*00d0*/  UISETP.NE.U32.AND UP0, UPT, UR6, URZ, UPT ;  /* 0x000000ff0600728c */ /* 0x002fc8000bf05070 */
[----:B------:R-:W-:-:S09]  /*00e0*/  UISETP.NE.AND.EX UP0, UPT, UR7, URZ, UPT, UP0 ;  /* 0x000000ff0700728c */ /* 0x000fd2000bf05300 */
[----:B------:R-:W-:Y:S05]  /*00f0*/  BRA.U !UP0, `(.L_x_1) ;  /* 0x0000000108107547 */ /* 0x000fea000b800000 */
[----:B------:R-:W1:Y:S02]  /*0100*/  LDC.64 R2, c[0x0][0xa88] ;  /* 0x0002a200ff027b82 */ /* 0x000e640000000a00 */
[----:B-1----:R1:W5:Y:S01]  /*0110*/  LDG.E R49, desc[UR38][R2.64] ;  /* 0x0000002602317981 */ /* 0x002362000c1e1900 */
[----:B------:R-:W-:Y:S01]  /*0120*/  HFMA2 R89, -RZ, RZ, 0, 5.9604644775390625e-08 ;  /* 0x00000001ff597431 */ /* 0x000fe200000001ff */
[----:B------:R-:W-:Y:S05]  /*0130*/  BRA `(.L_x_0) ;  /* 0x00000000000c7947 */ /* 0x000fea0003800000 */
.L_x_1:
[----:B------:R-:W1:Y:S01]  /*0140*/  LDCU UR6, c[0x0][0xa80] ;  /* 0x00015000ff0677ac */ /* 0x000e620008000800 */
[----:B------:R-:W-:Y:S01]  /*0150*/  HFMA2 R89, -RZ, RZ, 0, 5.9604644775390625e-08 ;  /* 0x00000001ff597431 */ /* 0x000fe200000001ff */
[----:B-1----:R-:W-:-:S07]  /*0160*/  MOV R49, UR6 ;  /* 0x0000000600317c02 */ /* 0x002fce0008000f00 */
.L_x_0:
[----:B------:R-:W2:Y:S02]  /*0170*/  LDCU.64 UR6, c[0x0][0xab0] ;  /* 0x00015600ff0677ac */ /* 0x000ea40008000a00 */
[----:B--2---:R-:W-:-:S04]  /*0180*/  UISETP.NE.U32.AND UP0, UPT, UR6, URZ, UPT ;  /* 0x000000ff0600728c */ /* 0x004fc8000bf05070 */
[----:B------:R-:W-:-:S09]  /*0190*/  UISETP.NE.AND.EX UP0, UPT, UR7, URZ, UPT, UP0 ;  /* 0x000000ff0700728c */ /* 0x000fd2000bf05300 */
[----:B------:R-:W-:Y:S05]  /*01a0*/  BRA.U UP0, `(.L_x_2) ;  /* 0x0000000100247547 */ /* 0x000fea000b800000 */
[----:B------:R-:W2:Y:S02]  /*01b0*/  LDCU.64 UR6, c[0x0][0xaa8] ;  /* 0x00015500ff0677ac */ /* 0x000ea40008000a00 */
[----:B--2---:R-:W-:-:S04]  /*01c0*/  UISETP.NE.U32.AND UP0, UPT, UR6, URZ, UPT ;  /* 0x000000ff0600728c */ /* 0x004fc8000bf05070 */
[----:B------:R-:W-:-:S09]  /*01d0*/  UISETP.NE.AND.EX UP0, UPT, UR7, URZ, UPT, UP0 ;  /* 0x000000ff0700728c */ /* 0x000fd2000bf05300 */
[----:B------:R-:W-:Y:S05]  /*01e0*/  BRA.U !UP0, `(.L_x_3) ;  /* 0x00000001080c7547 */ /* 0x000fea000b800000 */
[----:B------:R-:W2:Y:S02]  /*01f0*/  LDC.64 R46, c[0x0][0xaa8] ;  /* 0x0002aa00ff2e7b82 */ /* 0x000ea40000000a00 */
[----:B--2---:R2:W5:Y:S01]  /*0200*/  LDG.E R46, desc[UR38][R46.64] ;  /* 0x000000262e2e7981 */ /* 0x004562000c1e1900 */
[----:B------:R-:W-:Y:S05]  /*0210*/  BRA `(.L_x_2) ;  /* 0x0000000000087947 */ /* 0x000fea0003800000 */
.L_x_3:
[----:B------:R-:W2:Y:S02]  /*0220*/  LDCU UR6, c[0x0][0xaa0] ;  /* 0x00015400ff0677ac */ /* 0x000ea40008000800 */
[----:B--2---:R-:W-:Y:S02]  /*0230*/  MOV R46, UR6 ;  /* 0x00000006002e7c02 */ /* 0x004fe40008000f00 */
.L_x_2:
[----:B------:R-:W-:Y:S01]  /*0240*/  IMAD.U32 R0, RZ, RZ, UR8 ;  /* 0x00000008ff007e24 */ /* 0x000fe2000f8e00ff */
[----:B------:R-:W-:Y:S04]  /*0250*/  BSSY.RECONVERGENT B0, `(.L_x_4) ;  /* 0x000000f000007945 */ /* 0x000fe80003800200 */
[C---:B------:R-:W-:Y:S02]  /*0260*/  ISETP.NE.OR P1, PT, R0.reuse, 0x1, !P4 ;  /* 0x000000010000780c */ /* 0x040fe40006725670 */
[----:B------:R-:W-:-:S11]  /*0270*/  ISETP.NE.OR P0, PT, R0, 0x3, !P4 ;  /* 0x000000030000780c */ /* 0x000fd60006705670 */
[----:B------:R-:W-:Y:S05]  /*0280*/  @P1 BRA `(.L_x_5) ;  /* 0x00000000002c1947 */ /* 0x000fea0003800000 */
[----:B------:R-:W3:Y:S02]  /*0290*/  LDCU.64 UR6, c[0x0][0x348] ;  /* 0x00006900ff0677ac */ /* 0x000ee40008000a00 */
[----:B---3--:R-:W-:Y:S02]  /*02a0*/  UIADD3 UR12, UP2, UPT, UR6, 0x80, URZ ;  /* 0x00000080060c7890 */ /* 0x008fe4000ff5e0ff */
[----:B------:R-:W-:Y:S02]  /*02b0*/  UIADD3 UR10, UP1, UPT, UR6, 0x280, URZ ;  /* 0x00000280060a7890 */ /* 0x000fe4000ff3e0ff */
[----:B------:R-:W-:Y:S02]  /*02c0*/  UIADD3 UR6, UP0, UPT, UR6, 0x180, URZ ;  /* 0x0000018006067890 */ /* 0x000fe4000ff1e0ff */
[----:B------:R-:W-:Y:S02]  /*02d0*/  UIADD3.X UR13, UPT, UPT, URZ, UR7, URZ, UP2, !UPT ;  /* 0x00000007ff0d7290 */ /* 0x000fe400097fe4ff */
[----:B------:R-:W-:-:S02]  /*02e0*/  UIADD3.X UR11, UPT, UPT, URZ, UR7, URZ, UP1, !UPT ;  /* 0x00000007ff0b7290 */ /* 0x000fc40008ffe4ff */
[----:B------:R-:W-:-:S05]  /*02f0*/  UIADD3.X UR7, UPT, UPT, URZ, UR7, URZ, UP0, !UPT ;  /* 0x00000007ff077290 */ /* 0x000fca00087fe4ff */
[----:B------:R3:W-:Y:S02]  /*0300*/  UTMACCTL.PF [UR12] ;  /* 0x000000000c0079b9 */ /* 0x0007e40008040000 */
[----:B------:R3:W-:Y:S02]  /*0310*/  UTMACCTL.PF [UR10] ;  /* 0x000000000a0079b9 */ /* 0x0007e40008040000 */
[----:B------:R3:W-:Y:S02]  /*0320*/  UTMACCTL.PF [UR6] ;  /* 0x00000000060079b9 */ /* 0x0007e40008040000 */
[----:B---3--:R-:W-:Y:S01]  /*0330*/  NOP ;  /* 0x0000000000007918 */ /* 0x008fe20000000000 */
.L_x_5:
[----:B------:R-:W-:Y:S05]  /*0340*/  BSYNC.RECONVERGENT B0 ;  /* 0x0000000000007941 */ /* 0x000fea0003800200 */
.L_x_4:
[----:B------:R-:W-:Y:S04]  /*0350*/  BSSY.RECONVERGENT B0, `(.L_x_6) ;  /* 0x000000a000007945 */ /* 0x000fe80003800200 */
[----:B------:R-:W-:Y:S05]  /*0360*/  @P0 BRA `(.L_x_7) ;  /* 0x0000000000200947 */ /* 0x000fea0003800000 */
[----:B------:R-:W3:Y:S02]  /*0370*/  LDCU.64 UR6, c[0x0][0x348] ;  /* 0x00006900ff0677ac */ /* 0x000ee40008000a00 */
[----:B---3--:R-:W-:Y:S02]  /*0380*/  UIADD3 UR10, UP1, UPT, UR6, 0x780, URZ ;  /* 0x00000780060a7890 */ /* 0x008fe4000ff3e0ff */
[----:B------:R-:W-:Y:S02]  /*0390*/  UIADD3 UR6, UP0, UPT, UR6, 0x880, URZ ;  /* 0x0000088006067890 */ /* 0x000fe4000ff1e0ff */
[----:B------:R-:W-:Y:S02]  /*03a0*/  UIADD3.X UR11, UPT, UPT, URZ, UR7, URZ, UP1, !UPT ;  /* 0x00000007ff0b7290 */ /* 0x000fe40008ffe4ff */
[----:B------:R-:W-:-:S07]  /*03b0*/  UIADD3.X UR7, UPT, UPT, URZ, UR7, URZ, UP0, !UPT ;  /* 0x00000007ff077290 */ /* 0x000fce00087fe4ff */
[----:B------:R3:W-:Y:S02]  /*03c0*/  UTMACCTL.PF [UR10] ;  /* 0x000000000a0079b9 */ /* 0x0007e40008040000 */
[----:B------:R3:W-:Y:S02]  /*03d0*/  UTMACCTL.PF [UR6] ;  /* 0x00000000060079b9 */ /* 0x0007e40008040000 */
[----:B---3--:R-:W-:Y:S01]  /*03e0*/  NOP ;  /* 0x0000000000007918 */ /* 0x008fe20000000000 */
.L_x_7:
[----:B------:R-:W-:Y:S05]  /*03f0*/  BSYNC.RECONVERGENT B0 ;  /* 0x0000000000007941 */ /* 0x000fea0003800200 */
.L_x_6:
[----:B------:R-:W3:Y:S01]  /*0400*/  LDCU.64 UR6, c[0x0][0xa88] ;  /* 0x00015100ff0677ac */ /* 0x000ee20008000a00 */
[----:B------:R-:W-:Y:S02]  /*0410*/  UISETP.EQ.U32.AND UP1, UPT, UR4, URZ, UPT ;  /* 0x000000ff0400728c */ /* 0x000fe4000bf22070 */
[----:B------:R-:W-:Y:S02]  /*0420*/  UPLOP3.LUT UP2, UPT, UPT, UPT, UPT, 0x80, 0x8 ;  /* 0x000000000008789c */ /* 0x000fe40003f4f070 */
[----:B---3--:R-:W-:-:S04]  /*0430*/  UISETP.NE.U32.AND UP0, UPT, UR6, URZ, UPT ;  /* 0x000000ff0600728c */ /* 0x008fc8000bf05070 */
[----:B------:R-:W-:-:S04]  /*0440*/  UISETP.NE.AND.EX UP0, UPT, UR7, URZ, UPT, UP0 ;  /* 0x000000ff0700728c */ /* 0x000fc8000bf05300 */
[----:B------:R-:W-:-:S04]  /*0450*/  UISETP.EQ.OR.EX UP3, UPT, UR5, URZ, !UP0, UP1 ;  /* 0x000000ff0500728c */ /* 0x000fc8000c762710 */
[----:B------:R-:W-:-:S05]  /*0460*/  UP2UR UR50, UPR, URZ, 0x8 ;  /* 0x00000008ff327883 */ /* 0x000fca0008000000 */
[----:B------:R-:W-:Y:S07]  /*0470*/  BRA.U !UP3, `(.L_x_8) ;  /* 0x000000010b207547 */ /* 0x000fee000b800000 */
[----:B------:R-:W-:Y:S01]  /*0480*/  UISETP.NE.U32.AND UP1, UPT, UR4, URZ, UPT ;  /* 0x000000ff0400728c */ /* 0x000fe2000bf25070 */
[----:B-----5:R-:W-:Y:S01]  /*0490*/  FSETP.NEU.AND P0, PT, R49, RZ, PT ;  /* 0x000000ff3100720b */ /* 0x020fe20003f0d000 */
[----:B------:R-:W-:Y:S02]  /*04a0*/  USEL UR4, URZ, 0xffffffff, UP0 ;  /* 0xffffffffff047887 */ /* 0x000fe40008000000 */
[----:B------:R-:W-:-:S10]  /*04b0*/  UISETP.NE.AND.EX UP1, UPT, UR5, URZ, UPT, UP1 ;  /* 0x000000ff0500728c */ /* 0x000fd4000bf25310 */
[----:B------:R-:W-:Y:S01]  /*04c0*/  VOTEU.ANY UP0, P0 ;  /* 0x0000000000ff7886 */ /* 0x000fe20000000100 */
[----:B------:R-:W-:-:S04]  /*04d0*/  @!UP1 USEL UR4, URZ, 0xffffffff, UP0 ;  /* 0xffffffffff049887 */ /* 0x000fc80008000000 */
[----:B------:R-:W-:-:S04]  /*04e0*/  ULOP3.LUT UR4, UR4, 0x1, URZ, 0xc0, !UPT ;  /* 0x0000000104047892 */ /* 0x000fc8000f8ec0ff */
[----:B------:R-:W-:-:S11]  /*04f0*/  UISETP.NE.U32.AND UP2, UPT, UR4, 0x1, UPT ;  /* 0x000000010400788c */ /* 0x000fd6000bf45070 */
.L_x_8:
[----:B-1----:R-:W1:Y:S01]  /*0500*/  SHFL.IDX PT, R2, R94, RZ, 0x1f ;  /* 0x00001fff5e027589 */ /* 0x002e6200000e0000 */
[----:B------:R-:W-:Y:S01]  /*0510*/  UISETP.EQ.AND UP0, UPT, UR8, 0x3, UP2 ;  /* 0x000000030800788c */ /* 0x000fe20009702270 */
[----:B-1----:R-:W-:-:S13]  /*0520*/  ISETP.NE.AND P0, PT, R2, RZ, PT ;  /* 0x000000ff0200720c */ /* 0x002fda0003f05270 */
[----:B------:R-:W-:Y:S05]  /*0530*/  @P0 BRA `(.L_x_9) ;  /* 0x0000000000580947 */ /* 0x000fea0003800000 */
[----:B------:R-:W1:Y:S01]  /*0540*/  S2UR UR5, SR_CgaCtaId ;  /* 0x00000000000579c3 */ /* 0x000e620000008800 */
[----:B------:R-:W-:Y:S01]  /*0550*/  UMOV UR6, 0x400 ;  /* 0x0000040000067882 */ /* 0x000fe20000000000 */
[----:B------:R-:W-:Y:S01]  /*0560*/  UMOV UR4, 0x1 ;  /* 0x0000000100047882 */ /* 0x000fe20000000000 */
[----:B------:R-:W-:Y:S01]  /*0570*/  ELECT P0, URZ, PT ;  /* 0x0000000000ff782f */ /* 0x000fe20003800000 */
[----:B-1----:R-:W-:Y:S02]  /*0580*/  ULEA UR5, UR5, UR6, 0x18 ;  /* 0x0000000605057291 */ /* 0x002fe4000f8ec0ff */
[----:B------:R-:W-:-:S04]  /*0590*/  UIADD3 UR6, UPT, UPT, -UR4, 0x100000, URZ ;  /* 0x0010000004067890 */ /* 0x000fc8000fffe1ff */
[----:B------:R-:W-:Y:S02]  /*05a0*/  USHF.L.U32 UR7, UR6, 0xb, URZ ;  /* 0x0000000b06077899 */ /* 0x000fe400080006ff */
[----:B------:R-:W-:Y:S01]  /*05b0*/  USHF.L.U32 UR6, UR6, 0x1, URZ ;  /* 0x0000000106067899 */ /* 0x000fe200080006ff */
[----:B------:R-:W1:Y:S11]  /*05c0*/  FENCE.VIEW.ASYNC.S ;  /* 0x00000000000073c6 */ /* 0x000e760000000000 */
[----:B-1----:R1:W3:Y:S01]  /*05d0*/  SYNCS.EXCH.64 URZ, [UR5], UR6 ;  /* 0x0000000605ff75b2 */ /* 0x0022e20008000100 */
[----:B------:R1:W4:Y:S01]  /*05e0*/  SYNCS.EXCH.64 URZ, [UR5+0x30], UR6 ;  /* 0x0000300605ff75b2 */ /* 0x0003220008000100 */
[----:B------:R1:W1:Y:S01]  /*05f0*/  SYNCS.EXCH.64 URZ, [UR5+0x8], UR6 ;  /* 0x0000080605ff75b2 */ /* 0x0002620008000100 */
        /* <DEDUP_REMOVED lines=9> */
[----:B------:R-:W-:Y:S01]  /*0690*/  NOP ;  /* 0x0000000000007918 */ /* 0x000fe20000000000 */
.L_x_9:
[----:B------:R-:W2:Y:S01]  /*06a0*/  SHFL.IDX PT, R2, R94, RZ, 0x1f ;  /* 0x00001fff5e027589 */ /* 0x000ea200000e0000 */
[----:B------:R-:W-:Y:S01]  /*06b0*/  NOP ;  /* 0x0000000000007918 */ /* 0x000fe20000000000 */
[----:B--2---:R-:W-:-:S13]  /*06c0*/  ISETP.NE.AND P0, PT, R2, 0x1, PT ;  /* 0x000000010200780c */ /* 0x004fda0003f05270 */
[----:B------:R-:W-:Y:S05]  /*06d0*/  @P0 BRA `(.L_x_10) ;  /* 0x0000000000580947 */ /* 0x000fea0003800000 */
[----:B-1----:R-:W1:Y:S01]  /*06e0*/  S2UR UR6, SR_CgaCtaId ;  /* 0x00000000000679c3 */ /* 0x002e620000008800 */
[----:B------:R-:W-:Y:S01]  /*06f0*/  UMOV UR7, 0x400 ;  /* 0x0000040000077882 */ /* 0x000fe20000000000 */
[----:B------:R-:W-:Y:S01]  /*0700*/  UMOV UR5, 0x20 ;  /* 0x0000002000057882 */ /* 0x000fe20000000000 */
[----:B------:R-:W-:Y:S01]  /*0710*/  UMOV UR4, 0x80 ;  /* 0x0000008000047882 */ /* 0x000fe20000000000 */
[----:B------:R-:W-:-:S04]  /*0720*/  UIADD3 UR10, UPT, UPT, -UR5, 0x100000, URZ ;  /* 0x00100000050a7890 */ /* 0x000fc8000fffe1ff */
[----:B------:R-:W-:Y:S02]  /*0730*/  USHF.L.U32 UR11, UR10, 0xb, URZ ;  /* 0x0000000b0a0b7899 */ /* 0x000fe400080006ff */
[----:B------:R-:W-:Y:S02]  /*0740*/  USHF.L.U32 UR10, UR10, 0x1, URZ ;  /* 0x000000010a0a7899 */ /* 0x000fe400080006ff */
[----:B------:R-:W-:-:S04]  /*0750*/  UIADD3 UR4, UPT, UPT, -UR4, 0x100000, URZ ;  /* 0x0010000004047890 */ /* 0x000fc8000fffe1ff */
[----:B------:R-:W-:Y:S02]  /*0760*/  USHF.L.U32 UR5, UR4, 0xb, URZ ;  /* 0x0000000b04057899 */ /* 0x000fe400080006ff */
[----:B------:R-:W-:Y:S01]  /*0770*/  USHF.L.U32 UR4, UR4, 0x1, URZ ;  /* 0x0000000104047899 */ /* 0x000fe200080006ff */
[----:B------:R-:W-:Y:S01]  /*0780*/  ELECT P0, URZ, PT ;  /* 0x0000000000ff782f */ /* 0x000fe20003800000 */
[----:B-1----:R-:W-:Y:S01]  /*0790*/  ULEA UR6, UR6, UR7, 0x18 ;  /* 0x0000000706067291 */ /* 0x002fe2000f8ec0ff */
[----:B------:R-:W1:Y:S11]  /*07a0*/  FENCE.VIEW.ASYNC.S ;  /* 0x00000000000073c6 */ /* 0x000e760000000000 */
[----:B-1----:R2:W1:Y:S01]  /*07b0*/  SYNCS.EXCH.64 URZ, [UR6+0x60], UR10 ;  /* 0x0000600a06ff75b2 */ /* 0x0024620008000100 */
[----:B------:R2:W1:Y:S01]  /*07c0*/  SYNCS.EXCH.64 URZ, [UR6+0x80], UR4 ;  /* 0x0000800406ff75b2 */ /* 0x0004620008000100 */
[----:B------:R2:W1:Y:S01]  /*07d0*/  SYNCS.EXCH.64 URZ, [UR6+0x68], UR10 ;  /* 0x0000680a06ff75b2 */ /* 0x0004620008000100 */
[----:B------:R2:W1:Y:S01]  /*07e0*/  SYNCS.EXCH.64 URZ, [UR6+0x88], UR4 ;  /* 0x0000880406ff75b2 */ /* 0x0004620008000100 */
[----:B------:R2:W1:Y:S01]  /*07f0*/  SYNCS.EXCH.64 URZ, [UR6+0x70], UR10 ;  /* 0x0000700a06ff75b2 */ /* 0x0004620008000100 */
[----:B------:R2:W1:Y:S01]  /*0800*/  SYNCS.EXCH.64 URZ, [UR6+0x90], UR4 ;  /* 0x0000900406ff75b2 */ /* 0x0004620008000100 */
[----:B------:R2:W1:Y:S01]  /*0810*/  SYNCS.EXCH.64 URZ, [UR6+0x78], UR10 ;  /* 0x0000780a06ff75b2 */ /* 0x0004620008000100 */
[----:B------:R2:W1:Y:S02]  /*0820*/  SYNCS.EXCH.64 URZ, [UR6+0x98], UR4 ;  /* 0x0000980406ff75b2 */ /* 0x0004640008000100 */
[----:B--2---:R-:W-:Y:S01]  /*0830*/  NOP ;  /* 0x0000000000007918 */ /* 0x004fe20000000000 */
.L_x_10:
[----:B------:R-:W2:Y:S01]  /*0840*/  SHFL.IDX PT, R2, R94, RZ, 0x1f ;  /* 0x00001fff5e027589 */ /* 0x000ea200000e0000 */
[----:B------:R-:W-:Y:S01]  /*0850*/  NOP ;  /* 0x0000000000007918 */ /* 0x000fe20000000000 */
[----:B--2---:R-:W-:-:S13]  /*0860*/  ISETP.NE.AND P0, PT, R2, 0x3, PT ;  /* 0x000000030200780c */ /* 0x004fda0003f05270 */
[----:B------:R-:W-:Y:S05]  /*0870*/  @P0 BRA `(.L_x_11) ;  /* 0x0000000000300947 */ /* 0x000fea0003800000 */
[----:B-1----:R-:W1:Y:S01]  /*0880*/  S2UR UR5, SR_CgaCtaId ;  /* 0x00000000000579c3 */ /* 0x002e620000008800 */
        /* <DEDUP_REMOVED lines=8> */
[----:B-1----:R2:W1:Y:S01]  /*0910*/  SYNCS.EXCH.64 URZ, [UR5+0xa0], UR6 ;  /* 0x0000a00605ff75b2 */ /* 0x0024620008000100 */
[----:B------:R2:W1:Y:S02]  /*0920*/  SYNCS.EXCH.64 URZ, [UR5+0xa8], UR6 ;  /* 0x0000a80605ff75b2 */ /* 0x0004640008000100 */
[----:B--2---:R-:W-:Y:S01]  /*0930*/  NOP ;  /* 0x0000000000007918 */ /* 0x004fe20000000000 */
.L_x_11:
[----:B------:R-:W2:Y:S01]  /*0940*/  SHFL.IDX PT, R2, R94, RZ, 0x1f ;  /* 0x00001fff5e027589 */ /* 0x000ea200000e0000 */
[----:B------:R-:W-:Y:S01]  /*0950*/  NOP ;  /* 0x0000000000007918 */ /* 0x000fe20000000000 */
[----:B--2---:R-:W-:-:S13]  /*0960*/  ISETP.NE.AND P0, PT, R2, 0x4, PT ;  /* 0x000000040200780c */ /* 0x004fda0003f05270 */
[----:B------:R-:W-:Y:S05]  /*0970*/  @P0 BRA `(.L_x_12) ;  /* 0x00000000004c0947 */ /* 0x000fea0003800000 */
[----:B-1----:R-:W1:Y:S01]  /*0980*/  S2UR UR5, SR_CgaCtaId ;  /* 0x00000000000579c3 */ /* 0x002e620000008800 */
[----:B------:R-:W-:Y:S01]  /*0990*/  UMOV UR7, 0x100 ;  /* 0x0000010000077882 */ /* 0x000fe20000000000 */
[----:B------:R-:W-:Y:S01]  /*09a0*/  UMOV UR6, 0x400 ;  /* 0x0000040000067882 */ /* 0x000fe20000000000 */
[----:B------:R-:W-:Y:S01]  /*09b0*/  USEL UR7, UR7, 0xe0, UP2 ;  /* 0x000000e007077887 */ /* 0x000fe20009000000 */
[----:B------:R-:W-:Y:S01]  /*09c0*/  UMOV UR4, 0x1 ;  /* 0x0000000100047882 */ /* 0x000fe20000000000 */
[----:B------:R-:W-:Y:S01]  /*09d0*/  ELECT P0, URZ, PT ;  /* 0x0000000000ff782f */ /* 0x000fe20003800000 */
[----:B------:R-:W-:-:S04]  /*09e0*/  UIADD3 UR10, UPT, UPT, -UR4, 0x100000, URZ ;  /* 0x00100000040a7890 */ /* 0x000fc8000fffe1ff */
[----:B------:R-:W-:Y:S02]  /*09f0*/  USHF.L.U32 UR11, UR10, 0xb, URZ ;  /* 0x0000000b0a0b7899 */ /* 0x000fe400080006ff */
[----:B------:R-:W-:Y:S02]  /*0a00*/  USHF.L.U32 UR10, UR10, 0x1, URZ ;  /* 0x000000010a0a7899 */ /* 0x000fe400080006ff */
[----:B-1----:R-:W-:Y:S02]  /*0a10*/  ULEA UR5, UR5, UR6, 0x18 ;  /* 0x0000000605057291 */ /* 0x002fe4000f8ec0ff */
[----:B------:R-:W-:-:S04]  /*0a20*/  UIADD3 UR6, UPT, UPT, -UR7, 0x100000, URZ ;  /* 0x0010000007067890 */ /* 0x000fc8000fffe1ff */
[----:B------:R-:W-:Y:S02]  /*0a30*/  USHF.L.U32 UR7, UR6, 0xb, URZ ;  /* 0x0000000b06077899 */ /* 0x000fe400080006ff */
[----:B------:R-:W-:Y:S01]  /*0a40*/  USHF.L.U32 UR6, UR6, 0x1, URZ ;  /* 0x0000000106067899 */ /* 0x000fe200080006ff */
[----:B------:R-:W1:Y:S03]  /*0a50*/  FENCE.VIEW.ASYNC.S ;  /* 0x00000000000073c6 */ /* 0x000e660000000000 */
[----:B-1----:R2:W1:Y:S08]  /*0a60*/  SYNCS.EXCH.64 URZ, [UR5+0xb0], UR10 ;  /* 0x0000b00a05ff75b2 */ /* 0x0024700008000100 */
[----:B------:R2:W1:Y:S01]  /*0a70*/  SYNCS.EXCH.64 URZ, [UR5+0xc0], UR6 ;  /* 0x0000c00605ff75b2 */ /* 0x0004620008000100 */
[----:B------:R2:W1:Y:S01]  /*0a80*/  SYNCS.EXCH.64 URZ, [UR5+0xb8], UR10 ;  /* 0x0000b80a05ff75b2 */ /* 0x0004620008000100 */
[----:B------:R2:W1:Y:S02]  /*0a90*/  SYNCS.EXCH.64 URZ, [UR5+0xc8], UR6 ;  /* 0x0000c80605ff75b2 */ /* 0x0004640008000100 */
[----:B--2---:R-:W-:Y:S01]  /*0aa0*/  NOP ;  /* 0x0000000000007918 */ /* 0x004fe20000000000 */
.L_x_12:
        /* <DEDUP_REMOVED lines=20> */
[----:B------:R2:W1:Y:S02]  /*0bf0*/  SYNCS.EXCH.64 URZ, [UR6+0xe8], UR4 ;  /* 0x0000e80406ff75b2 */ /* 0x0004640008000100 */
[----:B--2---:R-:W-:Y:S01]  /*0c00*/  NOP ;  /* 0x0000000000007918 */ /* 0x004fe20000000000 */
.L_x_13:
[----:B------:R-:W2:Y:S01]  /*0c10*/  SHFL.IDX PT, R2, R94, RZ, 0x1f ;  /* 0x00001fff5e027589 */ /* 0x000ea200000e0000 */
[----:B------:R-:W1:Y:S01]  /*0c20*/  S2UR UR11, SR_CTAID.X ;  /* 0x00000000000b79c3 */ /* 0x000e620000002500 */
[----:B------:R-:W-:Y:S01]  /*0c30*/  NOP ;  /* 0x0000000000007918 */ /* 0x000fe20000000000 */
[----:B--2---:R-:W-:-:S13]  /*0c40*/  ISETP.NE.AND P0, PT, R2, 0x3, PT ;  /* 0x000000030200780c */ /* 0x004fda0003f05270 */
[----:B-1----:R-:W-:Y:S05]  /*0c50*/  @P0 BRA `(.L_x_14) ;  /* 0x0000000000380947 */ /* 0x002fea0003800000 */
        /* <DEDUP_REMOVED lines=9> */
[----:B-1----:R1:W2:Y:S01]  /*0cf0*/  SYNCS.EXCH.64 URZ, [UR5+0xf0], UR6 ;  /* 0x0000f00605ff75b2 */ /* 0x0022a20008000100 */
[----:B------:R1:W1:Y:S01]  /*0d00*/  SYNCS.EXCH.64 URZ, [UR5+0x100], UR6 ;  /* 0x0001000605ff75b2 */ /* 0x0002620008000100 */
[----:B------:R1:W1:Y:S01]  /*0d10*/  SYNCS.EXCH.64 URZ, [UR5+0xf8], UR6 ;  /* 0x0000f80605ff75b2 */ /* 0x0002620008000100 */
[----:B------:R1:W1:Y:S01]  /*0d20*/  SYNCS.EXCH.64 URZ, [UR5+0x108], UR6 ;  /* 0x0001080605ff75b2 */ /* 0x0002620008000100 */
[----:B------:R-:W-:Y:S01]  /*0d30*/  NOP ;  /* 0x0000000000007918 */ /* 0x000fe20000000000 */
.L_x_14:
[----:B------:R-:W3:Y:S01]  /*0d40*/  S2UR UR4, SR_CTAID.Y ;  /* 0x00000000000479c3 */ /* 0x000ee20000002600 */
[----:B------:R-:W-:-:S05]  /*0d50*/  CS2R.32 R88, SR_CgaSize ;  /* 0x0000000000587805 */ /* 0x000fca0000008a00 */
[----:B------:R-:W-:-:S05]  /*0d60*/  IMAD R88, R88, -0xa0, RZ ;  /* 0xffffff6058587824 */ /* 0x000fca00078e02ff */
[----:B-1----:R-:W-:-:S14]  /*0d70*/  R2UR UR5, R88 ;  /* 0x00000000580572ca */ /* 0x002fdc00000e0000 */
[----:B------:R-:W1:Y:S01]  /*0d80*/  LDCU UR5, c[0x0][UR5+0x2b4] ;  /* 0x00005680050577ac */ /* 0x000e620008000800 */
[----:B------:R-:W-:Y:S01]  /*0d90*/  I2FP.F32.U32 R5, UR11 ;  /* 0x0000000b00057c45 */ /* 0x000fe20008201000 */
[----:B------:R-:W-:Y:S01]  /*0da0*/  NOP ;  /* 0x0000000000007918 */ /* 0x000fe20000000000 */
[----:B------:R-:W-:-:S05]  /*0db0*/  CS2R.32 R88, SR_CgaSize ;  /* 0x0000000000587805 */ /* 0x000fca0000008a00 */
[----:B------:R-:W-:-:S05]  /*0dc0*/  IMAD R88, R88, -0xa0, RZ ;  /* 0xffffff6058587824 */ /* 0x000fca00078e02ff */
[----:B------:R-:W-:-:S14]  /*0dd0*/  R2UR UR6, R88 ;  /* 0x00000000580672ca */ /* 0x000fdc00000e0000 */
[----:B------:R-:W4:Y:S01]  /*0de0*/  LDCU UR6, c[0x0][UR6+0x2b0] ;  /* 0x00005600060677ac */ /* 0x000f220008000800 */
[----:B------:R-:W2:Y:S01]  /*0df0*/  LDC R10, c[0x0][0xd24] ;  /* 0x00034900ff0a7b82 */ /* 0x000ea20000000800 */
[----:B------:R-:W-:-:S05]  /*0e00*/  CS2R.32 R2, SR_CgaSize ;  /* 0x0000000000027805 */ /* 0x000fca0000008a00 */
[----:B------:R-:W-:-:S06]  /*0e10*/  IMAD R2, R2, -0xa0, RZ ;  /* 0xffffff6002027824 */ /* 0x000fcc00078e02ff */
[----:B------:R-:W2:Y:S01]  /*0e20*/  LDC R2, c[0x0][R2+0x2a4] ;  /* 0x0000a90002027b82 */ /* 0x000ea20000000800 */
[----:B----4-:R-:W-:Y:S01]  /*0e30*/  FMUL R5, R5, UR6 ;  /* 0x0000000605057c20 */ /* 0x010fe20008400000 */
[----:B---3--:R-:W-:Y:S02]  /*0e40*/  I2FP.F32.U32 R4, UR4 ;  /* 0x0000000400047c45 */ /* 0x008fe40008201000 */
[----:B------:R-:W-:-:S05]  /*0e50*/  CS2R.32 R3, SR_CgaSize ;  /* 0x0000000000037805 */ /* 0x000fca0000008a00 */
[----:B------:R-:W-:-:S06]  /*0e60*/  IMAD R3, R3, -0xa0, RZ ;  /* 0xffffff6003037824 */ /* 0x000fcc00078e02ff */
[----:B------:R-:W3:Y:S01]  /*0e70*/  LDC R3, c[0x0][R3+0x2a0] ;  /* 0x0000a80003037b82 */ /* 0x000ee20000000800 */
[----:B------:R-:W-:Y:S01]  /*0e80*/  MOV R24, UR4 ;  /* 0x0000000400187c02 */ /* 0x000fe20008000f00 */
[----:B------:R-:W4:Y:S01]  /*0e90*/  F2I.U32.TRUNC.NTZ R88, R5 ;  /* 0x0000000500587305 */ /* 0x000f22000020f000 */
[----:B-1----:R-:W-:-:S05]  /*0ea0*/  FMUL R4, R4, UR5 ;  /* 0x0000000504047c20 */ /* 0x002fca0008400000 */
[----:B--2---:R-:W-:Y:S01]  /*0eb0*/  BAR.SYNC.DEFER_BLOCKING 0x0 ;  /* 0x0000000000007b1d */ /* 0x004fe20000010000 */
[----:B------:R-:W-:-:S05]  /*0ec0*/  ISETP.GE.AND P0, PT, R10, 0x1, PT ;  /* 0x000000010a00780c */ /* 0x000fca0003f06270 */
[----:B------:R-:W1:Y:S02]  /*0ed0*/  F2I.U32.TRUNC.NTZ R81, R4 ;  /* 0x0000000400517305 */ /* 0x000e64000020f000 */
[----:B------:R-:W2:Y:S01]  /*0ee0*/  S2UR UR36, SR_CTAID.Z ;  /* 0x00000000002479c3 */ /* 0x000ea20000002700 */
[----:B----4-:R-:W-:-:S05]  /*0ef0*/  IADD3 R88, PT, PT, -R88, RZ, RZ ;  /* 0x000000ff58587210 */ /* 0x010fca0007ffe1ff */
[----:B---3--:R-:W-:Y:S01]  /*0f00*/  IMAD R88, R3, R88, UR11 ;  /* 0x0000000b03587e24 */ /* 0x008fe2000f8e0258 */
[----:B-1----:R-:W-:-:S05]  /*0f10*/  IADD3 R81, PT, PT, -R81, RZ, RZ ;  /* 0x000000ff51517210 */ /* 0x002fca0007ffe1ff */
[----:B------:R-:W-:Y:S01]  /*0f20*/  IMAD R81, R2, R81, UR4 ;  /* 0x0000000402517e24 */ /* 0x000fe2000f8e0251 */
[----:B--2---:R-:W-:Y:S06]  /*0f30*/  @!P0 BRA `(.L_x_15) ;  /* 0x0000000000c08947 */ /* 0x004fec0003800000 */
[----:B------:R-:W1:Y:S01]  /*0f40*/  LDC.64 R4, c[0x0][0xd18] ;  /* 0x00034600ff047b82 */ /* 0x000e620000000a00 */
[----:B------:R-:W-:-:S07]  /*0f50*/  ISETP.NE.AND P0, PT, R10, 0x1, PT ;  /* 0x000000010a00780c */ /* 0x000fce0003f05270 */
[----:B------:R-:W2:Y:S08]  /*0f60*/  LDC R9, c[0x0][0xd0c] ;  /* 0x00034300ff097b82 */ /* 0x000eb00000000800 */
[----:B------:R-:W3:Y:S08]  /*0f70*/  LDC R13, c[0x0][0x370] ;  /* 0x0000dc00ff0d7b82 */ /* 0x000ef00000000800 */
[----:B------:R-:W4:Y:S01]  /*0f80*/  LDC R11, c[0x0][0x374] ;  /* 0x0000dd00ff0b7b82 */ /* 0x000f220000000800 */
[----:B-1----:R-:W-:-:S07]  /*0f90*/  ISETP.NE.AND P1, PT, R4, 0x1, PT ;  /* 0x000000010400780c */ /* 0x002fce0003f25270 */
[----:B------:R-:W3:Y:S01]  /*0fa0*/  LDC.64 R6, c[0x0][0xd10] ;  /* 0x00034400ff067b82 */ /* 0x000ee20000000a00 */
[----:B--2---:R-:W-:-:S07]  /*0fb0*/  ISETP.NE.AND P2, PT, R9, 0x1, PT ;  /* 0x000000010900780c */ /* 0x004fce0003f45270 */
[----:B------:R-:W1:Y:S08]  /*0fc0*/  LDC R8, c[0x0][0xd20] ;  /* 0x00034800ff087b82 */ /* 0x000e700000000800 */
[----:B------:R-:W2:Y:S01]  /*0fd0*/  LDC.64 R2, c[0x0][0xd28] ;  /* 0x00034a00ff027b82 */ /* 0x000ea20000000a00 */
[----:B----4-:R-:W-:-:S04]  /*0fe0*/  IMAD.HI.U32 R15, R11, R5, RZ ;  /* 0x000000050b0f7227 */ /* 0x010fc800078e00ff */
[----:B------:R-:W-:-:S04]  /*0ff0*/  IMAD.HI.U32 R5, R24, R5, RZ ;  /* 0x0000000518057227 */ /* 0x000fc800078e00ff */
[----:B---3--:R-:W-:-:S04]  /*1000*/  IMAD.HI.U32 R12, R13, R6, RZ ;  /* 0x000000060d0c7227 */ /* 0x008fc800078e00ff */
[----:B------:R-:W-:Y:S01]  /*1010*/  IMAD.HI.U32 R6, R6, UR11, RZ ;  /* 0x0000000b06067c27 */ /* 0x000fe2000f8e00ff */
[-C--:B------:R-:W-:Y:S02]  /*1020*/  @P2 SHF.R.U32.HI R13, RZ, R7.reuse, R12 ;  /* 0x00000007ff0d2219 */ /* 0x080fe4000001160c */
[-C--:B-1----:R-:W-:Y:S02]  /*1030*/  @P1 SHF.R.U32.HI R11, RZ, R8.reuse, R15 ;  /* 0x00000008ff0b1219 */ /* 0x082fe4000001160f */
[----:B------:R-:W-:Y:S01]  /*1040*/  SHF.R.U32.HI R6, RZ, R7, R6 ;  /* 0x00000007ff067219 */ /* 0x000fe20000011606 */
[----:B------:R-:W-:Y:S01]  /*1050*/  IMAD.U32 R7, RZ, RZ, UR11 ;  /* 0x0000000bff077e24 */ /* 0x000fe2000f8e00ff */
[----:B------:R-:W-:Y:S01]  /*1060*/  SHF.R.U32.HI R5, RZ, R8, R5 ;  /* 0x00000008ff057219 */ /* 0x000fe20000011605 */
[----:B--2---:R-:W-:-:S03]  /*1070*/  IMAD.HI.U32 R12, R11, R2, RZ ;  /* 0x000000020b0c7227 */ /* 0x004fc600078e00ff */
[----:B------:R-:W-:Y:S02]  /*1080*/  SEL R5, R24, R5, !P1 ;  /* 0x0000000518057207 */ /* 0x000fe40004800000 */
[----:B------:R-:W-:Y:S01]  /*1090*/  SEL R7, R7, R6, !P2 ;  /* 0x0000000607077207 */ /* 0x000fe20005000000 */
[----:B------:R-:W-:Y:S01]  /*10a0*/  IMAD.HI.U32 R14, R13, R2, RZ ;  /* 0x000000020d0e7227 */ /* 0x000fe200078e00ff */
[----:B------:R-:W-:-:S04]  /*10b0*/  @P0 SHF.R.U32.HI R11, RZ, R3, R12 ;  /* 0x00000003ff0b0219 */ /* 0x000fc8000001160c */
[----:B------:R-:W-:Y:S01]  /*10c0*/  @P0 SHF.R.U32.HI R13, RZ, R3, R14 ;  /* 0x00000003ff0d0219 */ /* 0x000fe2000001160e */
[----:B------:R-:W-:-:S04]  /*10d0*/  IMAD R11, R11, R10, RZ ;  /* 0x0000000a0b0b7224 */ /* 0x000fc800078e02ff */
[----:B------:R-:W-:Y:S01]  /*10e0*/  IMAD R6, R13, R10, RZ ;  /* 0x0000000a0d067224 */ /* 0x000fe200078e02ff */
[----:B------:R-:W-:-:S04]  /*10f0*/  ISETP.GE.AND P1, PT, R5, R11, PT ;  /* 0x0000000b0500720c */ /* 0x000fc80003f26270 */
[----:B------:R-:W-:Y:S01]  /*1100*/  ISETP.GE.OR P1, PT, R7, R6, P1 ;  /* 0x000000060700720c */ /* 0x000fe20000f26670 */
[----:B------:R-:W-:-:S05]  /*1110*/  IMAD.HI.U32 R6, R5, R2, RZ ;  /* 0x0000000205067227 */ /* 0x000fca00078e00ff */
[----:B------:R-:W-:-:S04]  /*1120*/  SHF.R.U32.HI R6, RZ, R3, R6 ;  /* 0x00000003ff067219 */ /* 0x000fc80000011606 */
[----:B------:R-:W-:-:S03]  /*1130*/  SEL R6, R5, R6, !P0 ;  /* 0x0000000605067207 */ /* 0x000fc60004000000 */
[----:B------:R-:W-:-:S04]  /*1140*/  @!P1 IMAD.HI.U32 R8, R7, R2, RZ ;  /* 0x0000000207089227 */ /* 0x000fc800078e00ff */
[----:B------:R-:W-:Y:S01]  /*1150*/  IMAD.MOV R2, RZ, RZ, -R6 ;  /* 0x000000ffff027224 */ /* 0x000fe200078e0a06 */
[----:B------:R-:W-:-:S03]  /*1160*/  @!P1 SHF.R.U32.HI R8, RZ, R3, R8 ;  /* 0x00000003ff089219 */ /* 0x000fc60000011608 */
[----:B------:R-:W-:Y:S01]  /*1170*/  IMAD R2, R10, R2, R5 ;  /* 0x000000020a027224 */ /* 0x000fe200078e0205 */
[----:B------:R-:W-:-:S04]  /*1180*/  @!P1 SEL R3, R7, R8, !P0 ;  /* 0x0000000807039207 */ /* 0x000fc80004000000 */
[----:B------:R-:W-:Y:S01]  /*1190*/  @!P1 IADD3 R6, PT, PT, R6, -R3, RZ ;  /* 0x8000000306069210 */ /* 0x000fe20007ffe0ff */
[----:B------:R-:W-:Y:S01]  /*11a0*/  @!P1 IMAD R13, R2, R13, R3 ;  /* 0x0000000d020d9224 */ /* 0x000fe200078e0203 */
[----:B------:R-:W-:Y:S01]  /*11b0*/  IADD3 R3, PT, PT, -R5, RZ, RZ ;  /* 0x000000ff05037210 */ /* 0x000fe20007ffe1ff */
[--C-:B------:R-:W-:Y:S02]  /*11c0*/  IMAD.MOV R2, RZ, RZ, -R7.reuse ;  /* 0x000000ffff027224 */ /* 0x100fe400078e0a07 */
[----:B------:R-:W-:Y:S01]  /*11d0*/  @!P1 IMAD R5, R6, R10, R7 ;  /* 0x0000000a06059224 */ /* 0x000fe200078e0207 */
[----:B------:R-:W-:Y:S01]  /*11e0*/  @!P1 MOV R7, R13 ;  /* 0x0000000d00079202 */ /* 0x000fe20000000f00 */
[----:B------:R-:W-:Y:S02]  /*11f0*/  IMAD R2, R9, R2, UR11 ;  /* 0x0000000b09027e24 */ /* 0x000fe4000f8e0202 */
[----:B------:R-:W-:Y:S02]  /*1200*/  IMAD R3, R4, R3, R24 ;  /* 0x0000000304037224 */ /* 0x000fe400078e0218 */
[----:B------:R-:W-:-:S02]  /*1210*/  IMAD R2, R7, R9, R2 ;  /* 0x0000000907027224 */ /* 0x000fc400078e0202 */
[----:B------:R-:W-:-:S03]  /*1220*/  IMAD R24, R5, R4, R3 ;  /* 0x0000000405187224 */ /* 0x000fc600078e0203 */
[----:B------:R-:W-:Y:S02]  /*1230*/  R2UR UR11, R2 ;  /* 0x00000000020b72ca */ /* 0x000fe400000e0000 */
.L_x_15:
[----:B------:R-:W1:Y:S02]  /*1240*/  LDCU UR4, c[0x0][0xd30] ;  /* 0x0001a600ff0477ac */ /* 0x000e640008000800 */
[----:B-1----:R-:W-:-:S09]  /*1250*/  UISETP.NE.AND UP1, UPT, UR4, 0x1, UPT ;  /* 0x000000010400788c */ /* 0x002fd2000bf25270 */
[----:B------:R-:W-:Y:S05]  /*1260*/  BRA.U UP1, `(.L_x_16) ;  /* 0x0000000101487547 */ /* 0x000fea000b800000 */
[----:B------:R-:W1:Y:S08]  /*1270*/  LDC.64 R4, c[0x0][0xd10] ;  /* 0x00034400ff047b82 */ /* 0x000e700000000a00 */
[----:B------:R-:W2:Y:S08]  /*1280*/  LDC.64 R2, c[0x0][0xd18] ;  /* 0x00034600ff027b82 */ /* 0x000eb00000000a00 */
[----:B------:R-:W3:Y:S08]  /*1290*/  LDC R6, c[0x0][0xd20] ;  /* 0x00034800ff067b82 */ /* 0x000ef00000000800 */
[----:B------:R-:W4:Y:S01]  /*12a0*/  LDC R7, c[0x0][0xd0c] ;  /* 0x00034300ff077b82 */ /* 0x000f220000000800 */
[----:B-1----:R-:W-:-:S05]  /*12b0*/  IMAD.HI.U32 R4, R4, UR11, RZ ;  /* 0x0000000b04047c27 */ /* 0x002fca000f8e00ff */
[----:B------:R-:W-:Y:S01]  /*12c0*/  SHF.R.U32.HI R4, RZ, R5, R4 ;  /* 0x00000005ff047219 */ /* 0x000fe20000011604 */
[----:B--2---:R-:W-:Y:S01]  /*12d0*/  IMAD.HI.U32 R3, R24, R3, RZ ;  /* 0x0000000318037227 */ /* 0x004fe200078e00ff */
[----:B------:R-:W-:-:S04]  /*12e0*/  ISETP.NE.AND P0, PT, R2, 0x1, PT ;  /* 0x000000010200780c */ /* 0x000fc80003f05270 */
[----:B---3--:R-:W-:Y:S01]  /*12f0*/  SHF.R.U32.HI R5, RZ, R6, R3 ;  /* 0x00000006ff057219 */ /* 0x008fe20000011603 */
[----:B------:R-:W-:Y:S01]  /*1300*/  IMAD.U32 R3, RZ, RZ, UR11 ;  /* 0x0000000bff037e24 */ /* 0x000fe2000f8e00ff */
[----:B----4-:R-:W-:-:S04]  /*1310*/  ISETP.NE.AND P1, PT, R7, 0x1, PT ;  /* 0x000000010700780c */ /* 0x010fc80003f25270 */
[----:B------:R-:W-:Y:S02]  /*1320*/  SEL R3, R3, R4, !P1 ;  /* 0x0000000403037207 */ /* 0x000fe40004800000 */
[----:B------:R-:W-:-:S05]  /*1330*/  SEL R4, R24, R5, !P0 ;  /* 0x0000000518047207 */ /* 0x000fca0004000000 */
[----:B------:R-:W-:Y:S02]  /*1340*/  IMAD.IADD R6, R4, 0x1, -R3 ;  /* 0x0000000104067824 */ /* 0x000fe400078e0a03 */
[----:B------:R-:W-:Y:S02]  /*1350*/  IMAD.IADD R3, R3, 0x1, -R4 ;  /* 0x0000000103037824 */ /* 0x000fe400078e0a04 */
[----:B------:R-:W-:Y:S02]  /*1360*/  IMAD R6, R6, R7, UR11 ;  /* 0x0000000b06067e24 */ /* 0x000fe4000f8e0207 */
[----:B------:R-:W-:-:S03]  /*1370*/  IMAD R24, R3, R2, R24 ;  /* 0x0000000203187224 */ /* 0x000fc600078e0218 */
[----:B------:R-:W-:-:S15]  /*1380*/  R2UR UR11, R6 ;  /* 0x00000000060b72ca */ /* 0x000fde00000e0000 */
.L_x_16:
[----:B------:R-:W1:Y:S01]  /*1390*/  LDCU UR5, c[0x0][0x38c] ;  /* 0x00007180ff0577ac */ /* 0x000e620008000800 */
[----:B------:R-:W2:Y:S08]  /*13a0*/  S2UR UR37, SR_CgaCtaId ;  /* 0x00000000002579c3 */ /* 0x000eb00000008800 */
[----:B------:R-:W-:Y:S01]  /*13b0*/  BAR.SYNC.DEFER_BLOCKING 0x0 ;  /* 0x0000000000007b1d */ /* 0x000fe20000010000 */
[----:B------:R-:W-:Y:S01]  /*13c0*/  ISETP.NE.OR P4, PT, R0, 0x2, !P4 ;  /* 0x000000020000780c */ /* 0x000fe20006785670 */
[----:B------:R-:W-:Y:S01]  /*13d0*/  UISETP.NE.AND UP1, UPT, UR8, 0x2, UPT ;  /* 0x000000020800788c */ /* 0x000fe2000bf25270 */
[----:B------:R-:W-:-:S05]  /*13e0*/  LOP3.LUT R0, R103, 0x1f, RZ, 0xc0, !PT ;  /* 0x0000001f67007812 */ /* 0x000fca00078ec0ff */
[----:B------:R-:W3:Y:S01]  /*13f0*/  LDC R2, c[0x0][0xd24] ;  /* 0x00034900ff027b82 */ /* 0x000ee20000000800 */
[----:B-1----:R-:W-:-:S04]  /*1400*/  UIADD3 UR5, UPT, UPT, UR5, 0x7f, URZ ;  /* 0x0000007f05057890 */ /* 0x002fc8000fffe0ff */
[----:B------:R-:W-:-:S04]  /*1410*/  USHF.R.S32.HI UR4, URZ, 0x1f, UR5 ;  /* 0x0000001fff047899 */ /* 0x000fc80008011405 */
[----:B------:R-:W-:-:S04]  /*1420*/  ULEA.HI UR4, UR4, UR5, URZ, 0x7 ;  /* 0x0000000504047291 */ /* 0x000fc8000f8f38ff */
[----:B------:R-:W-:Y:S01]  /*1430*/  USHF.R.S32.HI UR14, URZ, 0x7, UR4 ;  /* 0x00000007ff0e7899 */ /* 0x000fe20008011404 */
[----:B--2---:R-:W-:Y:S11]  /*1440*/  BRA.U UP1, `(.L_x_17) ;  /* 0x0000000d01c07547 */ /* 0x004ff6000b800000 */
[----:B------:R-:W1:Y:S01]  /*1450*/  LDC R3, c[0x0][0x370] ;  /* 0x0000dc00ff037b82 */ /* 0x000e620000000800 */
[----:B------:R-:W-:Y:S01]  /*1460*/  PLOP3.LUT P1, PT, PT, PT, UP2, 0x80, 0x8 ;  /* 0x000000000008781c */ /* 0x000fe20003f2f028 */
[----:B------:R-:W-:Y:S01]  /*1470*/  UISETP.LT.AND UP0, UPT, UR14, 0x1, UPT ;  /* 0x000000010e00788c */ /* 0x000fe2000bf01270 */
[----:B------:R-:W-:Y:S01]  /*1480*/  IMAD.MOV.U32 R16, RZ, RZ, 0x1 ;  /* 0x00000001ff107424 */ /* 0x000fe200078e00ff */
[----:B------:R-:W-:Y:S02]  /*1490*/  CS2R R14, SRZ ;  /* 0x00000000000e7805 */ /* 0x000fe4000001ff00 */
[----:B------:R-:W-:Y:S01]  /*14a0*/  PLOP3.LUT P1, PT, P1, PT, PT, 0x8, 0x80 ;  /* 0x000000000080781c */ /* 0x000fe20000f2e170 */
[----:B------:R-:W-:Y:S01]  /*14b0*/  IMAD.MOV.U32 R13, RZ, RZ, RZ ;  /* 0x000000ffff0d7224 */ /* 0x000fe200078e00ff */
[----:B------:R-:W2:Y:S01]  /*14c0*/  LDCU.64 UR30, c[0x0][0x348] ;  /* 0x00006900ff1e77ac */ /* 0x000ea20008000a00 */
[----:B------:R-:W4:Y:S01]  /*14d0*/  S2UR UR4, SR_CgaCtaId ;  /* 0x00000000000479c3 */ /* 0x000f220000008800 */
[----:B------:R-:W-:Y:S01]  /*14e0*/  IMAD.MOV.U32 R12, RZ, RZ, 0x1 ;  /* 0x00000001ff0c7424 */ /* 0x000fe200078e00ff */
[----:B------:R-:W-:Y:S01]  /*14f0*/  USEL UR14, UR14, 0x1, !UP0 ;  /* 0x000000010e0e7887 */ /* 0x000fe2000c000000 */
[----:B------:R-:W-:Y:S01]  /*1500*/  UMOV UR7, URZ ;  /* 0x000000ff00077c82 */ /* 0x000fe20008000000 */
[----:B------:R-:W-:-:S04]  /*1510*/  UMOV UR6, 0x400 ;  /* 0x0000040000067882 */ /* 0x000fc80000000000 */
[----:B------:R-:W1:Y:S06]  /*1520*/  LDC R0, c[0x0][0x374] ;  /* 0x0000dd00ff007b82 */ /* 0x000e6c0000000800 */
.L_x_27:
[----:B------:R-:W-:-:S03]  /*1530*/  UISETP.NE.AND UP0, UPT, UR37, URZ, UPT ;  /* 0x000000ff2500728c */ /* 0x000fc6000bf05270 */
[----:B----4-:R-:W-:Y:S02]  /*1540*/  UMOV UR37, UR4 ;  /* 0x0000000400257c82 */ /* 0x010fe40008000000 */
[----:B------:R-:W-:-:S04]  /*1550*/  ULEA UR5, UR37, UR6, 0x18 ;  /* 0x0000000625057291 */ /* 0x000fc8000f8ec0ff */
[----:B------:R-:W-:Y:S08]  /*1560*/  BRA.U UP0, `(.L_x_18) ;  /* 0x0000000100347547 */ /* 0x000ff0000b800000 */
[----:B------:R-:W4:Y:S01]  /*1570*/  S2R R4, SR_CgaCtaId ;  /* 0x0000000000047919 */ /* 0x000f220000008800 */
[----:B------:R-:W-:-:S04]  /*1580*/  MOV R5, 0x400 ;  /* 0x0000040000057802 */ /* 0x000fc80000000f00 */
[----:B----4-:R-:W-:Y:S02]  /*1590*/  LEA R4, R4, R5, 0x18 ;  /* 0x0000000504047211 */ /* 0x010fe400078ec0ff */
[----:B------:R-:W-:-:S03]  /*15a0*/  SHF.L.U32 R5, R12, 0x1f, RZ ;  /* 0x0000001f0c057819 */ /* 0x000fc600000006ff */
[----:B------:R-:W-:-:S04]  /*15b0*/  IMAD R4, R13, 0x8, R4 ;  /* 0x000000080d047824 */ /* 0x000fc800078e0204 */
[----:B------:R-:W4:Y:S02]  /*15c0*/  SYNCS.PHASECHK.TRANS64.TRYWAIT P0, [R4+URZ+0x100], R5 ;  /* 0x00010005040075a7 */ /* 0x000f2400080011ff */
[----:B----4-:R-:W-:Y:S05]  /*15d0*/  @!P0 BRA `(.L_x_19) ;  /* 0x0000007c00cc8947 */ /* 0x010fea0003800000 */
.L_x_123:
[----:B------:R1:W-:Y:S01]  /*15e0*/  SYNCS.ARRIVE.TRANS64.A1T0 RZ, [R4+URZ+0xf0], RZ ;  /* 0x0000f0ff04ff79a7 */ /* 0x0003e200081000ff */
[----:B------:R-:W-:-:S05]  /*15f0*/  VIADD R13, R13, 0x1 ;  /* 0x000000010d0d7836 */ /* 0x000fca0000000000 */
[----:B------:R-:W-:-:S04]  /*1600*/  ISETP.NE.AND P0, PT, R13, 0x2, PT ;  /* 0x000000020d00780c */ /* 0x000fc80003f05270 */
[----:B----4-:R-:W-:Y:S02]  /*1610*/  SEL R5, RZ, 0x1, P0 ;  /* 0x00000001ff057807 */ /* 0x010fe40000000000 */
[----:B------:R-:W-:Y:S02]  /*1620*/  SEL R13, R13, RZ, P0 ;  /* 0x000000ff0d0d7207 */ /* 0x000fe40000000000 */
[----:B------:R-:W-:-:S07]  /*1630*/  LOP3.LUT R12, R12, R5, RZ, 0x3c, !PT ;  /* 0x000000050c0c7212 */ /* 0x000fce00078e3cff */
.L_x_18:
[----:B------:R-:W-:Y:S01]  /*1640*/  ULEA UR8, UR7, UR5, 0x3 ;  /* 0x0000000507087291 */ /* 0x000fe2000f8e18ff */
[----:B-1----:R-:W-:-:S08]  /*1650*/  SHF.L.U32 R4, R16, 0x1f, RZ ;  /* 0x0000001f10047819 */ /* 0x002fd000000006ff */
[----:B------:R1:W4:Y:S02]  /*1660*/  SYNCS.PHASECHK.TRANS64.TRYWAIT P0, [UR8+0x30], R4 ;  /* 0x00003004ff0075a7 */ /* 0x0003240008001108 */
[----:B------:R-:W2:Y:S02]  /*1670*/  LDCU UR8, c[0x0][0x38c] ;  /* 0x00007180ff0877ac */ /* 0x000ea40008000800 */
[----:B--2---:R-:W-:-:S09]  /*1680*/  UISETP.GE.AND UP0, UPT, UR8, 0x1, UPT ;  /* 0x000000010800788c */ /* 0x004fd2000bf06270 */
[----:B-1----:R-:W-:Y:S05]  /*1690*/  BRA.U !UP0, `(.L_x_20) ;  /* 0x0000000108c07547 */ /* 0x002fea000b800000 */
[----:B------:R-:W-:Y:S01]  /*16a0*/  R2UR UR19, R24 ;  /* 0x00000000181372ca */ /* 0x000fe200000e0000 */
[----:B------:R-:W-:Y:S01]  /*16b0*/  UIADD3 UR28, UP2, UPT, UR30, 0x80, URZ ;  /* 0x000000801e1c7890 */ /* 0x000fe2000ff5e0ff */
[----:B------:R-:W-:Y:S01]  /*16c0*/  @!P4 MOV R5, 0x6800 ;  /* 0x000068000005c802 */ /* 0x000fe20000000f00 */
[----:B------:R-:W-:Y:S02]  /*16d0*/  UIADD3 UR26, UP1, UPT, UR30, 0x280, URZ ;  /* 0x000002801e1a7890 */ /* 0x000fe4000ff3e0ff */
[----:B------:R-:W-:Y:S02]  /*16e0*/  UIADD3 UR24, UP0, UPT, UR30, 0x180, URZ ;  /* 0x000001801e187890 */ /* 0x000fe4000ff1e0ff */
[----:B------:R-:W-:Y:S02]  /*16f0*/  USHF.L.U32 UR35, UR11, 0x7, URZ ;  /* 0x000000070b237899 */ /* 0x000fe400080006ff */
[----:B------:R-:W-:Y:S02]  /*1700*/  UIADD3.X UR29, UPT, UPT, URZ, UR31, URZ, UP2, !UPT ;  /* 0x0000001fff1d7290 */ /* 0x000fe400097fe4ff */
[----:B------:R-:W-:-:S02]  /*1710*/  UIADD3.X UR27, UPT, UPT, URZ, UR31, URZ, UP1, !UPT ;  /* 0x0000001fff1b7290 */ /* 0x000fc40008ffe4ff */
[----:B------:R-:W-:Y:S02]  /*1720*/  UIADD3.X UR25, UPT, UPT, URZ, UR31, URZ, UP0, !UPT ;  /* 0x0000001fff197290 */ /* 0x000fe400087fe4ff */
[----:B------:R-:W-:Y:S01]  /*1730*/  USHF.L.U32 UR19, UR19, 0x7, URZ ;  /* 0x0000000713137899 */ /* 0x000fe200080006ff */
[----:B------:R-:W-:Y:S01]  /*1740*/  UMOV UR15, UR7 ;  /* 0x00000007000f7c82 */ /* 0x000fe20008000000 */
[----:B------:R-:W-:Y:S01]  /*1750*/  UMOV UR12, URZ ;  /* 0x000000ff000c7c82 */ /* 0x000fe20008000000 */
[----:B------:R-:W-:-:S09]  /*1760*/  UMOV UR10, URZ ;  /* 0x000000ff000a7c82 */ /* 0x000fd20008000000 */
.L_x_23:
[----:B------:R-:W-:Y:S01]  /*1770*/  ULEA UR33, UR15, UR5, 0x3 ;  /* 0x000000050f217291 */ /* 0x000fe2000f8e18ff */
[----:B-1--4-:R-:W-:Y:S11]  /*1780*/  @P0 BRA `(.L_x_21) ;  /* 0x00000000000c0947 */ /* 0x012ff60003800000 */
[----:B------:R-:W-:-:S04]  /*1790*/  SHF.L.U32 R7, R16, 0x1f, RZ ;  /* 0x0000001f10077819 */ /* 0x000fc800000006ff */
[----:B------:R-:W1:Y:S02]  /*17a0*/  SYNCS.PHASECHK.TRANS64.TRYWAIT P0, [UR33+0x30], R7 ;  /* 0x00003007ff0075a7 */ /* 0x000e640008001121 */
[----:B-1----:R-:W-:Y:S05]  /*17b0*/  @!P0 BRA `(.L_x_22) ;  /* 0x0000007c00688947 */ /* 0x002fea0003800000 */
.L_x_21:
[----:B------:R-:W-:Y:S01]  /*17c0*/  UIADD3 UR7, UPT, UPT, UR15, 0x1, URZ ;  /* 0x000000010f077890 */ /* 0x000fe2000fffe0ff */
[----:B------:R2:W-:Y:S01]  /*17d0*/  @!P4 SYNCS.ARRIVE.TRANS64 RZ, [UR33], R5 ;  /* 0x00000005ffffc9a7 */ /* 0x0005e20008000021 */
[----:B------:R-:W-:Y:S02]  /*17e0*/  ULEA UR32, UR15, UR5, 0xd ;  /* 0x000000050f207291 */ /* 0x000fe4000f8e68ff */
[----:B------:R-:W-:Y:S02]  /*17f0*/  UISETP.NE.AND UP0, UPT, UR7, 0x6, UPT ;  /* 0x000000060700788c */ /* 0x000fe4000bf05270 */
[----:B------:R-:W-:Y:S02]  /*1800*/  ULEA UR16, UR15, UR5, 0xe ;  /* 0x000000050f107291 */ /* 0x000fe4000f8e70ff */
[----:B------:R-:W-:Y:S02]  /*1810*/  USEL UR9, URZ, 0x1, UP0 ;  /* 0x00000001ff097887 */ /* 0x000fe40008000000 */
[----:B------:R-:W-:-:S02]  /*1820*/  USEL UR7, UR7, URZ, UP0 ;  /* 0x000000ff07077287 */ /* 0x000fc40008000000 */
[----:B------:R-:W-:Y:S02]  /*1830*/  USHF.L.U32 UR34, UR12, 0x6, URZ ;  /* 0x000000060c227899 */ /* 0x000fe400080006ff */
[----:B------:R-:W-:Y:S01]  /*1840*/  ULEA UR8, UR7, UR5, 0x3 ;  /* 0x0000000507087291 */ /* 0x000fe2000f8e18ff */
[----:B------:R-:W-:Y:S01]  /*1850*/  LOP3.LUT R16, R16, UR9, RZ, 0x3c, !PT ;  /* 0x0000000910107c12 */ /* 0x000fe2000f8e3cff */
[----:B------:R-:W-:Y:S02]  /*1860*/  UIADD3 UR32, UPT, UPT, UR32, 0x10400, URZ ;  /* 0x0001040020207890 */ /* 0x000fe4000fffe0ff */
[----:B------:R-:W-:Y:S01]  /*1870*/  USHF.L.U32 UR18, UR12, 0x7, URZ ;  /* 0x000000070c127899 */ /* 0x000fe200080006ff */
[----:B-1----:R-:W-:Y:S01]  /*1880*/  SHF.L.U32 R4, R16, 0x1f, RZ ;  /* 0x0000001f10047819 */ /* 0x002fe200000006ff */
[----:B------:R-:W-:Y:S01]  /*1890*/  UIADD3 UR16, UPT, UPT, UR16, 0x1c400, URZ ;  /* 0x0001c40010107890 */ /* 0x000fe2000fffe0ff */
[----:B------:R-:W-:Y:S02]  /*18a0*/  UMOV UR22, 0x0 ;  /* 0x0000000000167882 */ /* 0x000fe40000000000 */
[----:B------:R2:W1:Y:S01]  /*18b0*/  SYNCS.PHASECHK.TRANS64.TRYWAIT P0, [UR8+0x30], R4 ;  /* 0x00003004ff0075a7 */ /* 0x0004620008001108 */
[----:B------:R-:W-:Y:S01]  /*18c0*/  ULEA UR8, UR15, UR5, 0xb ;  /* 0x000000050f087291 */ /* 0x000fe2000f8e58ff */
[----:B------:R-:W-:Y:S01]  /*18d0*/  UMOV UR23, 0x10000000 ;  /* 0x1000000000177882 */ /* 0x000fe20000000000 */
[----:B------:R-:W-:-:S02]  /*18e0*/  UMOV UR17, UR33 ;  /* 0x0000002100117c82 */ /* 0x000fc40008000000 */
[----:B------:R-:W-:Y:S01]  /*18f0*/  UIADD3 UR8, UPT, UPT, UR8, 0x34400, URZ ;  /* 0x0003440008087890 */ /* 0x000fe2000fffe0ff */
[----:B------:R-:W-:Y:S01]  /*1900*/  UTMALDG.3D [UR32], [UR28], desc[UR22] ;  /* 0x000016201c0075b4 */ /* 0x000fe20008011000 */
[----:B------:R-:W-:Y:S01]  /*1910*/  UMOV UR20, UR36 ;  /* 0x0000002400147c82 */ /* 0x000fe20008000000 */
[----:B------:R-:W-:Y:S01]  /*1920*/  UMOV UR13, UR36 ;  /* 0x00000024000d7c82 */ /* 0x000fe20008000000 */
[----:B------:R-:W-:Y:S01]  /*1930*/  UMOV UR9, UR33 ;  /* 0x0000002100097c82 */ /* 0x000fe20008000000 */
[----:B------:R-:W-:Y:S01]  /*1940*/  UMOV UR15, UR7 ;  /* 0x00000007000f7c82 */ /* 0x000fe20008000000 */
[----:B------:R-:W-:Y:S03]  /*1950*/  UTMALDG.3D [UR16], [UR26], desc[UR22] ;  /* 0x000016101a0075b4 */ /* 0x000fe60008011000 */
[----:B------:R4:W-:Y:S02]  /*1960*/  UTMALDG.4D [UR8], [UR24], desc[UR22] ;  /* 0x00001608180075b4 */ /* 0x0009e40008019000 */
[----:B----4-:R-:W-:-:S04]  /*1970*/  UIADD3 UR12, UPT, UPT, UR12, 0x1, URZ ;  /* 0x000000010c0c7890 */ /* 0x010fc8000fffe0ff */
[----:B------:R-:W-:-:S09]  /*1980*/  UISETP.NE.AND UP0, UPT, UR12, UR14, UPT ;  /* 0x0000000e0c00728c */ /* 0x000fd2000bf05270 */
[----:B--2---:R-:W-:Y:S05]  /*1990*/  BRA.U UP0, `(.L_x_23) ;  /* 0xfffffffd00747547 */ /* 0x004fea000b83ffff */
.L_x_20:
[----:B------:R-:W-:Y:S01]  /*19a0*/  LEA R8, R15, UR5, 0x3 ;  /* 0x000000050f087c11 */ /* 0x000fe2000f8e18ff */
[----:B------:R-:W-:Y:S01]  /*19b0*/  @!P1 SYNCS.ARRIVE.TRANS64.A1T0 RZ, [UR5+0xa8], RZ ;  /* 0x0000a8ffffff99a7 */ /* 0x000fe20008100005 */
[----:B------:R-:W-:Y:S01]  /*19c0*/  SHF.L.U32 R5, R14, 0x1f, RZ ;  /* 0x0000001f0e057819 */ /* 0x000fe200000006ff */
[----:B------:R-:W-:-:S03]  /*19d0*/  NOP ;  /* 0x0000000000007918 */ /* 0x000fc60000000000 */
[----:B-1--4-:R-:W1:Y:S01]  /*19e0*/  SYNCS.PHASECHK.TRANS64.TRYWAIT P0, [R8+URZ+0xb0], R5 ;  /* 0x0000b005080075a7 */ /* 0x012e6200080011ff */
[----:B------:R-:W-:Y:S01]  /*19f0*/  LEA R4, R15, UR5, 0x4 ;  /* 0x000000050f047c11 */ /* 0x000fe2000f8e20ff */
[----:B-1----:R-:W-:Y:S06]  /*1a00*/  @!P0 BRA `(.L_x_24) ;  /* 0x0000007800ec8947 */ /* 0x002fec0003800000 */
.L_x_125:
[----:B-1----:R-:W1:Y:S01]  /*1a10*/  LDS.128 R4, [R4+0x120] ;  /* 0x0001200004047984 */ /* 0x002e620000000c00 */
[----:B---3--:R-:W-:Y:S01]  /*1a20*/  ISETP.GE.AND P0, PT, R2, 0x1, PT ;  /* 0x000000010200780c */ /* 0x008fe20003f06270 */
[----:B------:R-:W-:Y:S01]  /*1a30*/  VIADD R8, R8, 0xc0 ;  /* 0x000000c008087836 */ /* 0x000fe20000000000 */
[----:B------:R-:W-:Y:S01]  /*1a40*/  @!PT LDS RZ, [RZ] ;  /* 0x00000000fffff984 */ /* 0x000fe20000000800 */
[----:B------:R-:W-:Y:S01]  /*1a50*/  @!PT LDS RZ, [RZ] ;  /* 0x00000000fffff984 */ /* 0x000fe20000000800 */
[----:B------:R-:W-:Y:S01]  /*1a60*/  @!PT LDS RZ, [RZ] ;  /* 0x00000000fffff984 */ /* 0x000fe20000000800 */
[----:B------:R-:W-:Y:S01]  /*1a70*/  @!PT LDS RZ, [RZ] ;  /* 0x00000000fffff984 */ /* 0x000fe20000000800 */
[----:B------:R2:W-:Y:S06]  /*1a80*/  MEMBAR.ALL.CTA ;  /* 0x0000000000007992 */ /* 0x0005ec0000008000 */
[----:B--2---:R-:W2:Y:S01]  /*1a90*/  FENCE.VIEW.ASYNC.S ;  /* 0x00000000000073c6 */ /* 0x004ea20000000000 */
[----:B------:R-:W-:-:S04]  /*1aa0*/  PRMT R8, RZ, 0x654, R8 ;  /* 0x00000654ff087816 */ /* 0x000fc80000000008 */
[----:B--2---:R2:W-:Y:S01]  /*1ab0*/  SYNCS.ARRIVE.TRANS64.RED.A1T0 RZ, [R8+URZ], RZ ;  /* 0x000000ff08ff79a7 */ /* 0x0045e200081004ff */
[----:B-1----:R-:W-:-:S13]  /*1ac0*/  LOP3.LUT P2, RZ, R6, 0x1, RZ, 0xc0, !PT ;  /* 0x0000000106ff7812 */ /* 0x002fda000784c0ff */
[----:B------:R-:W-:Y:S01]  /*1ad0*/  @P2 SHF.R.U32.HI R9, RZ, 0x10, R5 ;  /* 0x00000010ff092819 */ /* 0x000fe20000011605 */
[----:B------:R-:W-:Y:S01]  /*1ae0*/  VOTEU.ANY UP0, P2 ;  /* 0x0000000000ff7886 */ /* 0x000fe20001000100 */
[----:B------:R-:W-:Y:S02]  /*1af0*/  @P2 MOV R11, R4 ;  /* 0x00000004000b2202 */ /* 0x000fe40000000f00 */
[----:B------:R-:W-:Y:S02]  /*1b00*/  @P2 R2UR.BROADCAST UR8, R9 ;  /* 0x00000000090822ca */ /* 0x000fe400008e0000 */
[----:B------:R-:W-:-:S11]  /*1b10*/  @P2 LOP3.LUT R10, R5, 0xffff, RZ, 0xc0, !PT ;  /* 0x0000ffff050a2812 */ /* 0x000fd600078ec0ff */
[----:B------:R-:W-:Y:S01]  /*1b20*/  @UP0 UMOV UR36, UR8 ;  /* 0x0000000800240c82 */ /* 0x000fe20008000000 */
[----:B--2---:R-:W-:Y:S05]  /*1b30*/  @!P0 BRA `(.L_x_25) ;  /* 0x0000000000b88947 */ /* 0x004fea0003800000 */
[----:B------:R-:W1:Y:S01]  /*1b40*/  LDC.64 R6, c[0x0][0xd18] ;  /* 0x00034600ff067b82 */ /* 0x000e620000000a00 */
[----:B------:R-:W-:-:S07]  /*1b50*/  ISETP.NE.AND P3, PT, R2, 0x1, PT ;  /* 0x000000010200780c */ /* 0x000fce0003f65270 */
[----:B------:R-:W2:Y:S08]  /*1b60*/  LDC.64 R8, c[0x0][0xd10] ;  /* 0x00034400ff087b82 */ /* 0x000eb00000000a00 */
[----:B------:R-:W3:Y:S08]  /*1b70*/  LDC R17, c[0x0][0xd20] ;  /* 0x00034800ff117b82 */ /* 0x000ef00000000800 */
[----:B------:R-:W4:Y:S01]  /*1b80*/  LDC R18, c[0x0][0xd0c] ;  /* 0x00034300ff127b82 */ /* 0x000f220000000800 */
[----:B-1----:R-:W-:Y:S01]  /*1b90*/  IMAD.HI.U32 R22, R0, R7, RZ ;  /* 0x0000000700167227 */ /* 0x002fe200078e00ff */
[----:B------:R-:W-:-:S06]  /*1ba0*/  ISETP.NE.AND P0, PT, R6, 0x1, PT ;  /* 0x000000010600780c */ /* 0x000fcc0003f05270 */
[----:B------:R-:W1:Y:S01]  /*1bb0*/  LDC.64 R4, c[0x0][0xd28] ;  /* 0x00034a00ff047b82 */ /* 0x000e620000000a00 */
[----:B--2---:R-:W-:-:S04]  /*1bc0*/  IMAD.HI.U32 R20, R3, R8, RZ ;  /* 0x0000000803147227 */ /* 0x004fc800078e00ff */
[----:B------:R-:W-:Y:S01]  /*1bd0*/  IMAD.HI.U32 R24, R11, R8, RZ ;  /* 0x000000080b187227 */ /* 0x000fe200078e00ff */
[----:B------:R-:W-:Y:S02]  /*1be0*/  SHF.R.U32.HI R20, RZ, R9, R20 ;  /* 0x00000009ff147219 */ /* 0x000fe40000011614 */
[----:B---3--:R-:W-:Y:S01]  /*1bf0*/  SHF.R.U32.HI R19, RZ, R17, R22 ;  /* 0x00000011ff137219 */ /* 0x008fe20000011616 */
[----:B------:R-:W-:Y:S01]  /*1c00*/  IMAD.HI.U32 R22, R10, R7, RZ ;  /* 0x000000070a167227 */ /* 0x000fe200078e00ff */
[----:B------:R-:W-:Y:S02]  /*1c10*/  SHF.R.U32.HI R24, RZ, R9, R24 ;  /* 0x00000009ff187219 */ /* 0x000fe40000011618 */
[----:B------:R-:W-:Y:S02]  /*1c20*/  SEL R19, R0, R19, !P0 ;  /* 0x0000001300137207 */ /* 0x000fe40004000000 */
[----:B------:R-:W-:Y:S02]  /*1c30*/  SHF.R.U32.HI R17, RZ, R17, R22 ;  /* 0x00000011ff117219 */ /* 0x000fe40000011616 */
[----:B----4-:R-:W-:-:S02]  /*1c40*/  ISETP.NE.AND P1, PT, R18, 0x1, PT ;  /* 0x000000011200780c */ /* 0x010fc40003f25270 */
[----:B------:R-:W-:Y:S02]  /*1c50*/  SEL R17, R10, R17, !P0 ;  /* 0x000000110a117207 */ /* 0x000fe40004000000 */
[----:B------:R-:W-:Y:S02]  /*1c60*/  SEL R21, R3, R20, !P1 ;  /* 0x0000001403157207 */ /* 0x000fe40004800000 */
[----:B------:R-:W-:Y:S01]  /*1c70*/  SEL R7, R11, R24, !P1 ;  /* 0x000000180b077207 */ /* 0x000fe20004800000 */
[----:B-1----:R-:W-:Y:S01]  /*1c80*/  IMAD.HI.U32 R20, R19, R4, RZ ;  /* 0x0000000413147227 */ /* 0x002fe200078e00ff */
[----:B------:R-:W-:-:S03]  /*1c90*/  IADD3 R9, PT, PT, -R17, RZ, RZ ;  /* 0x000000ff11097210 */ /* 0x000fc60007ffe1ff */
[----:B------:R-:W-:Y:S01]  /*1ca0*/  IMAD.HI.U32 R8, R21, R4, RZ ;  /* 0x0000000415087227 */ /* 0x000fe200078e00ff */
[----:B------:R-:W-:-:S03]  /*1cb0*/  @P3 SHF.R.U32.HI R19, RZ, R5, R20 ;  /* 0x00000005ff133219 */ /* 0x000fc60000011614 */
[----:B------:R-:W-:Y:S01]  /*1cc0*/  IMAD R9, R6, R9, R10 ;  /* 0x0000000906097224 */ /* 0x000fe200078e020a */
        /* <DEDUP_REMOVED lines=12> */
[----:B------:R-:W-:-:S05]  /*1d90*/  @!P0 SEL R5, R7, R20, !P3 ;  /* 0x0000001407058207 */ /* 0x000fca0005800000 */
[--C-:B------:R-:W-:Y:S02]  /*1da0*/  @!P0 IMAD.IADD R8, R8, 0x1, -R5.reuse ;  /* 0x0000000108088824 */ /* 0x100fe400078e0a05 */
[----:B------:R-:W-:Y:S01]  /*1db0*/  @!P0 IMAD R5, R4, R21, R5 ;  /* 0x0000001504058224 */ /* 0x000fe200078e0205 */
[----:B------:R-:W-:Y:S01]  /*1dc0*/  IADD3 R4, PT, PT, -R7, RZ, RZ ;  /* 0x000000ff07047210 */ /* 0x000fe20007ffe1ff */
[----:B------:R-:W-:Y:S02]  /*1dd0*/  @!P0 IMAD R17, R2, R8, R7 ;  /* 0x0000000802118224 */ /* 0x000fe400078e0207 */
[----:B------:R-:W-:Y:S02]  /*1de0*/  @!P0 IMAD.MOV.U32 R7, RZ, RZ, R5 ;  /* 0x000000ffff078224 */ /* 0x000fe400078e0005 */
[----:B------:R-:W-:Y:S02]  /*1df0*/  IMAD R4, R18, R4, R11 ;  /* 0x0000000412047224 */ /* 0x000fe400078e020b */
[----:B------:R-:W-:-:S02]  /*1e00*/  IMAD R10, R17, R6, R9 ;  /* 0x00000006110a7224 */ /* 0x000fc400078e0209 */
[----:B------:R-:W-:Y:S02]  /*1e10*/  IMAD R11, R7, R18, R4 ;  /* 0x00000012070b7224 */ /* 0x000fe400078e0204 */
.L_x_25:
[----:B------:R-:W1:Y:S02]  /*1e20*/  LDCU UR8, c[0x0][0xd30] ;  /* 0x0001a600ff0877ac */ /* 0x000e640008000800 */
[----:B-1----:R-:W-:-:S09]  /*1e30*/  UISETP.NE.AND UP0, UPT, UR8, 0x1, UPT ;  /* 0x000000010800788c */ /* 0x002fd2000bf05270 */
[----:B------:R-:W-:Y:S05]  /*1e40*/  BRA.U UP0, `(.L_x_26) ;  /* 0x0000000100407547 */ /* 0x000fea000b800000 */
[----:B------:R-:W1:Y:S08]  /*1e50*/  LDC.64 R6, c[0x0][0xd10] ;  /* 0x00034400ff067b82 */ /* 0x000e700000000a00 */
[----:B------:R-:W2:Y:S08]  /*1e60*/  LDC.64 R4, c[0x0][0xd18] ;  /* 0x00034600ff047b82 */ /* 0x000eb00000000a00 */
[----:B------:R-:W3:Y:S08]  /*1e70*/  LDC R8, c[0x0][0xd20] ;  /* 0x00034800ff087b82 */ /* 0x000ef00000000800 */
[----:B------:R-:W4:Y:S01]  /*1e80*/  LDC R18, c[0x0][0xd0c] ;  /* 0x00034300ff127b82 */ /* 0x000f220000000800 */
[----:B-1----:R-:W-:-:S05]  /*1e90*/  IMAD.HI.U32 R6, R11, R6, RZ ;  /* 0x000000060b067227 */ /* 0x002fca00078e00ff */
[----:B------:R-:W-:Y:S01]  /*1ea0*/  SHF.R.U32.HI R6, RZ, R7, R6 ;  /* 0x00000007ff067219 */ /* 0x000fe20000011606 */
[----:B--2---:R-:W-:Y:S01]  /*1eb0*/  IMAD.HI.U32 R5, R10, R5, RZ ;  /* 0x000000050a057227 */ /* 0x004fe200078e00ff */
[----:B------:R-:W-:-:S04]  /*1ec0*/  ISETP.NE.AND P0, PT, R4, 0x1, PT ;  /* 0x000000010400780c */ /* 0x000fc80003f05270 */
[----:B---3--:R-:W-:-:S04]  /*1ed0*/  SHF.R.U32.HI R5, RZ, R8, R5 ;  /* 0x00000008ff057219 */ /* 0x008fc80000011605 */
[----:B------:R-:W-:Y:S02]  /*1ee0*/  SEL R5, R10, R5, !P0 ;  /* 0x000000050a057207 */ /* 0x000fe40004000000 */
[----:B----4-:R-:W-:-:S04]  /*1ef0*/  ISETP.NE.AND P1, PT, R18, 0x1, PT ;  /* 0x000000011200780c */ /* 0x010fc80003f25270 */
[----:B------:R-:W-:-:S05]  /*1f00*/  SEL R6, R11, R6, !P1 ;  /* 0x000000060b067207 */ /* 0x000fca0004800000 */
[----:B------:R-:W-:Y:S02]  /*1f10*/  IMAD.IADD R7, R5, 0x1, -R6 ;  /* 0x0000000105077824 */ /* 0x000fe400078e0a06 */
[----:B------:R-:W-:Y:S02]  /*1f20*/  IMAD.IADD R5, R6, 0x1, -R5 ;  /* 0x0000000106057824 */ /* 0x000fe400078e0a05 */
[----:B------:R-:W-:Y:S02]  /*1f30*/  IMAD R11, R7, R18, R11 ;  /* 0x00000012070b7224 */ /* 0x000fe400078e020b */
[----:B------:R-:W-:-:S07]  /*1f40*/  IMAD R10, R5, R4, R10 ;  /* 0x00000004050a7224 */ /* 0x000fce00078e020a */
.L_x_26:
[----:B------:R-:W-:Y:S01]  /*1f50*/  VIADD R15, R15, 0x1 ;  /* 0x000000010f0f7836 */ /* 0x000fe20000000000 */
[----:B------:R-:W-:Y:S01]  /*1f60*/  PLOP3.LUT P1, PT, PT, PT, PT, 0x80, 0x8 ;  /* 0x000000000008781c */ /* 0x000fe20003f2f070 */
[----:B------:R-:W-:Y:S02]  /*1f70*/  IMAD.IADD R4, R11, 0x1, R88 ;  /* 0x000000010b047824 */ /* 0x000fe400078e0258 */
[----:B------:R-:W-:Y:S01]  /*1f80*/  IMAD.IADD R24, R10, 0x1, R81 ;  /* 0x000000010a187824 */ /* 0x000fe200078e0251 */
[C---:B------:R-:W-:Y:S02]  /*1f90*/  ISETP.NE.AND P0, PT, R15.reuse, 0x2, PT ;  /* 0x000000020f00780c */ /* 0x040fe40003f05270 */
[----:B------:R-:W-:Y:S02]  /*1fa0*/  R2UR UR11, R4 ;  /* 0x00000000040b72ca */ /* 0x000fe400000e0000 */
[----:B------:R-:W-:Y:S02]  /*1fb0*/  SEL R5, RZ, 0x1, P0 ;  /* 0x00000001ff057807 */ /* 0x000fe40000000000 */
[----:B------:R-:W-:-:S02]  /*1fc0*/  SEL R15, R15, RZ, P0 ;  /* 0x000000ff0f0f7207 */ /* 0x000fc40000000000 */
[----:B------:R-:W-:Y:S01]  /*1fd0*/  LOP3.LUT R14, R14, R5, RZ, 0x3c, !PT ;  /* 0x000000050e0e7212 */ /* 0x000fe200078e3cff */
[----:B------:R-:W-:Y:S08]  /*1fe0*/  @P2 BRA `(.L_x_27) ;  /* 0xfffffff400502947 */ /* 0x000ff0000383ffff */
[----:B------:R-:W-:Y:S01]  /*1ff0*/  UIADD3 UR5, UPT, UPT, UR5, 0x30, URZ ;  /* 0x0000003005057890 */ /* 0x000fe2000fffe0ff */
[----:B------:R-:W-:-:S03]  /*2000*/  SHF.L.U32 R3, R16, 0x1f, RZ ;  /* 0x0000001f10037819 */ /* 0x000fc600000006ff */
[----:B------:R-:W-:-:S09]  /*2010*/  ULEA UR4, UR7, UR5, 0x3 ;  /* 0x0000000507047291 */ /* 0x000fd2000f8e18ff */
[----:B------:R-:W1:Y:S02]  /*2020*/  SYNCS.PHASECHK.TRANS64.TRYWAIT P0, [UR4], R3 ;  /* 0x00000003ff0075a7 */ /* 0x000e640008001104 */
[----:B-1----:R-:W-:Y:S05]  /*2030*/  @!P0 BRA `(.L_x_28) ;  /* 0x0000007400748947 */ /* 0x002fea0003800000 */
.L_x_127:
[----:B------:R-:W-:-:S04]  /*2040*/  UIADD3 UR6, UPT, UPT, UR7, 0x1, URZ ;  /* 0x0000000107067890 */ /* 0x000fc8000fffe0ff */
[----:B------:R-:W-:-:S04]  /*2050*/  UISETP.NE.AND UP0, UPT, UR6, 0x6, UPT ;  /* 0x000000060600788c */ /* 0x000fc8000bf05270 */
[----:B------:R-:W-:Y:S02]  /*2060*/  USEL UR7, URZ, 0x1, UP0 ;  /* 0x00000001ff077887 */ /* 0x000fe40008000000 */
[----:B------:R-:W-:-:S04]  /*2070*/  USEL UR6, UR6, URZ, UP0 ;  /* 0x000000ff06067287 */ /* 0x000fc80008000000 */
[----:B------:R-:W-:Y:S01]  /*2080*/  ULEA UR4, UR6, UR5, 0x3 ;  /* 0x0000000506047291 */ /* 0x000fe2000f8e18ff */
[----:B------:R-:W-:-:S04]  /*2090*/  LOP3.LUT R2, R16, UR7, RZ, 0x3c, !PT ;  /* 0x0000000710027c12 */ /* 0x000fc8000f8e3cff */
[----:B-1----:R-:W-:-:S04]  /*20a0*/  SHF.L.U32 R3, R2, 0x1f, RZ ;  /* 0x0000001f02037819 */ /* 0x002fc800000006ff */
[----:B------:R-:W1:Y:S02]  /*20b0*/  SYNCS.PHASECHK.TRANS64.TRYWAIT P0, [UR4], R3 ;  /* 0x00000003ff0075a7 */ /* 0x000e640008001104 */
[----:B-1----:R-:W-:Y:S05]  /*20c0*/  @!P0 BRA `(.L_x_29) ;  /* 0x0000007400688947 */ /* 0x002fea0003800000 */
.L_x_129:
        /* <DEDUP_REMOVED lines=9> */
.L_x_131:
        /* <DEDUP_REMOVED lines=9> */
.L_x_133:
        /* <DEDUP_REMOVED lines=9> */
.L_x_135:
[----:B------:R-:W-:-:S04]  /*2280*/  UIADD3 UR6, UPT, UPT, UR6, 0x1, URZ ;  /* 0x0000000106067890 */ /* 0x000fc8000fffe0ff */
[----:B------:R-:W-:-:S04]  /*2290*/  UISETP.NE.AND UP0, UPT, UR6, 0x6, UPT ;  /* 0x000000060600788c */ /* 0x000fc8000bf05270 */
[----:B------:R-:W-:Y:S02]  /*22a0*/  USEL UR4, URZ, 0x1, UP0 ;  /* 0x00000001ff047887 */ /* 0x000fe40008000000 */
[----:B------:R-:W-:-:S04]  /*22b0*/  USEL UR6, UR6, URZ, UP0 ;  /* 0x000000ff06067287 */ /* 0x000fc80008000000 */
[----:B------:R-:W-:Y:S01]  /*22c0*/  ULEA UR6, UR6, UR5, 0x3 ;  /* 0x0000000506067291 */ /* 0x000fe2000f8e18ff */
[----:B-1----:R-:W-:-:S04]  /*22d0*/  LOP3.LUT R3, R2, UR4, RZ, 0x3c, !PT ;  /* 0x0000000402037c12 */ /* 0x002fc8000f8e3cff */
[----:B------:R-:W-:Y:S01]  /*22e0*/  SHF.L.U32 R3, R3, 0x1f, RZ ;  /* 0x0000001f03037819 */ /* 0x000fe200000006ff */
[----:B------:R-:W-:-:S07]  /*22f0*/  IMAD.U32 R0, RZ, RZ, UR6 ;  /* 0x00000006ff007e24 */ /* 0x000fce000f8e00ff */
.L_x_33:
[----:B-1----:R1:W2:Y:S02]  /*2300*/  SYNCS.PHASECHK.TRANS64.TRYWAIT P0, [R0+URZ], R3 ;  /* 0x00000003000075a7 */ /* 0x0022a400080011ff */
[----:B--2---:R-:W-:Y:S05]  /*2310*/  @!P0 NANOSLEEP.SYNCS 0x989680 ;  /* 0x009896800000895d */ /* 0x004fea0003900000 */
[----:B------:R-:W2:Y:S02]  /*2320*/  @!P0 SYNCS.PHASECHK.TRANS64 P0, [R0+URZ], R3 ;  /* 0x00000003000085a7 */ /* 0x000ea400080010ff */
[----:B--2---:R-:W-:Y:S05]  /*2330*/  @P0 EXIT ;  /* 0x000000000000094d */ /* 0x004fea0003800000 */
[----:B------:R-:W-:Y:S05]  /*2340*/  BRA `(.L_x_33) ;  /* 0xfffffffc00ec7947 */ /* 0x000fea000383ffff */
.L_x_17:
[----:B------:R-:W-:-:S04]  /*2350*/  UISETP.NE.AND UP1, UPT, UR37, URZ, UPT ;  /* 0x000000ff2500728c */ /* 0x000fc8000bf25270 */
[----:B------:R-:W-:-:S09]  /*2360*/  UISETP.NE.OR UP1, UPT, UR8, 0x1, UP1 ;  /* 0x000000010800788c */ /* 0x000fd20008f25670 */
[----:B------:R-:W-:Y:S05]  /*2370*/  BRA.U UP1, `(.L_x_34) ;  /* 0x0000000501487547 */ /* 0x000fea000b800000 */
[----:B------:R-:W-:Y:S01]  /*2380*/  ISETP.NE.AND P2, PT, R0, RZ, PT ;  /* 0x000000ff0000720c */ /* 0x000fe20003f45270 */
[----:B------:R-:W-:Y:S01]  /*2390*/  IMAD.MOV.U32 R12, RZ, RZ, 0x1 ;  /* 0x00000001ff0c7424 */ /* 0x000fe200078e00ff */
[----:B------:R-:W-:Y:S02]  /*23a0*/  CS2R R10, SRZ ;  /* 0x00000000000a7805 */ /* 0x000fe4000001ff00 */
[----:B------:R-:W-:Y:S01]  /*23b0*/  CS2R R8, SRZ ;  /* 0x0000000000087805 */ /* 0x000fe2000001ff00 */
[----:B------:R-:W-:Y:S01]  /*23c0*/  UMOV UR4, 0x400 ;  /* 0x0000040000047882 */ /* 0x000fe20000000000 */
[----:B------:R-:W-:Y:S01]  /*23d0*/  UMOV UR6, URZ ;  /* 0x000000ff00067c82 */ /* 0x000fe20008000000 */
[----:B------:R-:W-:-:S12]  /*23e0*/  ULEA UR37, UR37, UR4, 0x18 ;  /* 0x0000000425257291 */ /* 0x000fd8000f8ec0ff */
.L_x_38:
[----:B---3--:R-:W-:Y:S02]  /*23f0*/  LEA R2, R8, UR37, 0x3 ;  /* 0x0000002508027c11 */ /* 0x008fe4000f8e18ff */
[----:B------:R-:W-:-:S03]  /*2400*/  SHF.L.U32 R5, R9, 0x1f, RZ ;  /* 0x0000001f09057819 */ /* 0x000fc600000006ff */
[----:B------:R-:W-:Y:S01]  /*2410*/  VIADD R4, R2, 0x100 ;  /* 0x0000010002047836 */ /* 0x000fe20000000000 */
[----:B------:R-:W1:Y:S02]  /*2420*/  SYNCS.PHASECHK.TRANS64.TRYWAIT P0, [R2+URZ+0xf0], R5 ;  /* 0x0000f005020075a7 */ /* 0x000e6400080011ff */
[----:B-1----:R-:W-:Y:S05]  /*2430*/  @!P0 BRA `(.L_x_35) ;  /* 0x0000007000ec8947 */ /* 0x002fea0003800000 */
.L_x_136:
[----:B------:R-:W-:Y:S01]  /*2440*/  ULEA UR5, UR6, UR37, 0x3 ;  /* 0x0000002506057291 */ /* 0x000fe2000f8e18ff */
[----:B------:R-:W-:Y:S02]  /*2450*/  PRMT R4, RZ, 0x654, R4 ;  /* 0x00000654ff047816 */ /* 0x000fe40000000004 */
[----:B-1----:R-:W-:Y:S01]  /*2460*/  SHF.L.U32 R5, R12, 0x1f, RZ ;  /* 0x0000001f0c057819 */ /* 0x002fe200000006ff */
[----:B------:R-:W-:Y:S01]  /*2470*/  UIADD3 UR4, UPT, UPT, UR5, 0xb0, URZ ;  /* 0x000000b005047890 */ /* 0x000fe2000fffe0ff */
[----:B------:R1:W-:Y:S05]  /*2480*/  SYNCS.ARRIVE.TRANS64.RED.A1T0 RZ, [R4+URZ], RZ ;  /* 0x000000ff04ff79a7 */ /* 0x0003ea00081004ff */
[----:B------:R-:W-:Y:S01]  /*2490*/  IMAD.U32 R7, RZ, RZ, UR4 ;  /* 0x00000004ff077e24 */ /* 0x000fe2000f8e00ff */
[----:B------:R-:W2:Y:S04]  /*24a0*/  SYNCS.PHASECHK.TRANS64.TRYWAIT P0, [UR5+0xc0], R5 ;  /* 0x0000c005ff0075a7 */ /* 0x000ea80008001105 */
[----:B------:R-:W-:Y:S01]  /*24b0*/  PRMT R6, R0, 0x654, R7 ;  /* 0x0000065400067816 */ /* 0x000fe20000000007 */
[----:B-1----:R-:W-:Y:S01]  /*24c0*/  @!P2 IMAD.MOV.U32 R4, RZ, RZ, 0x10 ;  /* 0x00000010ff04a424 */ /* 0x002fe200078e00ff */
[----:B--2---:R-:W-:Y:S06]  /*24d0*/  @!P0 BRA `(.L_x_36) ;  /* 0x0000007000d88947 */ /* 0x004fec0003800000 */
.L_x_138:
[----:B------:R-:W-:Y:S01]  /*24e0*/  ULEA UR4, UR6, UR37, 0x4 ;  /* 0x0000002506047291 */ /* 0x000fe2000f8e20ff */
[----:B------:R-:W-:Y:S01]  /*24f0*/  SEL R3, R6, R3, !P2 ;  /* 0x0000000306037207 */ /* 0x000fe20005000000 */
[----:B------:R-:W-:Y:S01]  /*2500*/  UIADD3 UR5, UPT, UPT, UR5, 0xb0, URZ ;  /* 0x000000b005057890 */ /* 0x000fe2000fffe0ff */
[----:B-1----:R-:W-:Y:S01]  /*2510*/  LEA R2, R11, UR37, 0x3 ;  /* 0x000000250b027c11 */ /* 0x002fe2000f8e18ff */
[----:B------:R-:W-:Y:S01]  /*2520*/  UIADD3 UR4, UPT, UPT, UR4, 0x120, URZ ;  /* 0x0000012004047890 */ /* 0x000fe2000fffe0ff */
[----:B------:R-:W-:Y:S01]  /*2530*/  SHF.L.U32 R5, R10, 0x1f, RZ ;  /* 0x0000001f0a057819 */ /* 0x000fe200000006ff */
[----:B------:R1:W-:Y:S01]  /*2540*/  @!P2 SYNCS.ARRIVE.TRANS64.RED RZ, [R3+URZ], R4 ;  /* 0x0000000403ffa9a7 */ /* 0x0003e200080004ff */
[----:B------:R-:W-:Y:S01]  /*2550*/  UIADD3 UR6, UPT, UPT, UR6, 0x1, URZ ;  /* 0x0000000106067890 */ /* 0x000fe2000fffe0ff */
[----:B------:R-:W-:-:S03]  /*2560*/  VIADD R8, R8, 0x1 ;  /* 0x0000000108087836 */ /* 0x000fc60000000000 */
[----:B------:R-:W-:Y:S02]  /*2570*/  UISETP.NE.AND UP0, UPT, UR6, 0x2, UPT ;  /* 0x000000020600788c */ /* 0x000fe4000bf05270 */
[----:B------:R-:W-:Y:S06]  /*2580*/  UGETNEXTWORKID.BROADCAST [UR4], [UR5] ;  /* 0x00000000040073ca */ /* 0x000fec0008000100 */
[----:B------:R-:W-:Y:S01]  /*2590*/  USEL UR4, URZ, 0x1, UP0 ;  /* 0x00000001ff047887 */ /* 0x000fe20008000000 */
[----:B------:R-:W-:Y:S01]  /*25a0*/  ISETP.NE.AND P0, PT, R8, 0x2, PT ;  /* 0x000000020800780c */ /* 0x000fe20003f05270 */
[----:B------:R-:W-:Y:S01]  /*25b0*/  USEL UR6, UR6, URZ, UP0 ;  /* 0x000000ff06067287 */ /* 0x000fe20008000000 */
[----:B------:R-:W2:Y:S03]  /*25c0*/  SYNCS.PHASECHK.TRANS64.TRYWAIT P1, [R2+URZ+0xb0], R5 ;  /* 0x0000b005020075a7 */ /* 0x000ea600080211ff */
[----:B------:R-:W-:Y:S01]  /*25d0*/  LOP3.LUT R12, R12, UR4, RZ, 0x3c, !PT ;  /* 0x000000040c0c7c12 */ /* 0x000fe2000f8e3cff */
[----:B-12---:R-:W-:Y:S07]  /*25e0*/  @!P1 BRA `(.L_x_37) ;  /* 0x0000007000ac9947 */ /* 0x006fee0003800000 */
.L_x_139:
[C---:B------:R-:W-:Y:S01]  /*25f0*/  LEA R4, R11.reuse, UR37, 0x4 ;  /* 0x000000250b047c11 */ /* 0x040fe2000f8e20ff */
[----:B-1----:R-:W-:Y:S01]  /*2600*/  VIADD R2, R2, 0xc0 ;  /* 0x000000c002027836 */ /* 0x002fe20000000000 */
[----:B------:R-:W-:Y:S01]  /*2610*/  SEL R8, R8, RZ, P0 ;  /* 0x000000ff08087207 */ /* 0x000fe20000000000 */
[----:B------:R-:W-:-:S03]  /*2620*/  VIADD R11, R11, 0x1 ;  /* 0x000000010b0b7836 */ /* 0x000fc60000000000 */
[----:B------:R-:W1:Y:S01]  /*2630*/  LDS.128 R4, [R4+0x120] ;  /* 0x0001200004047984 */ /* 0x000e620000000c00 */
[----:B------:R-:W-:Y:S02]  /*2640*/  PRMT R2, RZ, 0x654, R2 ;  /* 0x00000654ff027816 */ /* 0x000fe40000000002 */
[C---:B------:R-:W-:Y:S01]  /*2650*/  ISETP.NE.AND P1, PT, R11.reuse, 0x2, PT ;  /* 0x000000020b00780c */ /* 0x040fe20003f25270 */
[----:B------:R-:W-:Y:S01]  /*2660*/  @!PT LDS RZ, [RZ] ;  /* 0x00000000fffff984 */ /* 0x000fe20000000800 */
[----:B------:R-:W-:Y:S01]  /*2670*/  @!PT LDS RZ, [RZ] ;  /* 0x00000000fffff984 */ /* 0x000fe20000000800 */
[----:B------:R-:W-:Y:S01]  /*2680*/  @!PT LDS RZ, [RZ] ;  /* 0x00000000fffff984 */ /* 0x000fe20000000800 */
[----:B------:R-:W-:Y:S01]  /*2690*/  @!PT LDS RZ, [RZ] ;  /* 0x00000000fffff984 */ /* 0x000fe20000000800 */
[----:B------:R2:W-:Y:S06]  /*26a0*/  MEMBAR.ALL.CTA ;  /* 0x0000000000007992 */ /* 0x0005ec0000008000 */
[----:B--2---:R-:W2:Y:S01]  /*26b0*/  FENCE.VIEW.ASYNC.S ;  /* 0x00000000000073c6 */ /* 0x004ea20000000000 */
[----:B------:R-:W-:Y:S01]  /*26c0*/  SEL R11, R11, RZ, P1 ;  /* 0x000000ff0b0b7207 */ /* 0x000fe20000800000 */
[----:B--2---:R2:W-:Y:S01]  /*26d0*/  SYNCS.ARRIVE.TRANS64.RED.A1T0 RZ, [R2+URZ], RZ ;  /* 0x000000ff02ff79a7 */ /* 0x0045e200081004ff */
[----:B-1----:R-:W-:-:S02]  /*26e0*/  LOP3.LUT P3, RZ, R6, 0x1, RZ, 0xc0, !PT ;  /* 0x0000000106ff7812 */ /* 0x002fc4000786c0ff */
[----:B------:R-:W-:-:S04]  /*26f0*/  SEL R5, RZ, 0x1, P1 ;  /* 0x00000001ff057807 */ /* 0x000fc80000800000 */
[----:B------:R-:W-:Y:S02]  /*2700*/  LOP3.LUT R10, R10, R5, RZ, 0x3c, !PT ;  /* 0x000000050a0a7212 */ /* 0x000fe400078e3cff */
[----:B--2---:R-:W-:-:S04]  /*2710*/  SEL R2, RZ, 0x1, P0 ;  /* 0x00000001ff027807 */ /* 0x004fc80000000000 */
[----:B------:R-:W-:Y:S01]  /*2720*/  LOP3.LUT R9, R9, R2, RZ, 0x3c, !PT ;  /* 0x0000000209097212 */ /* 0x000fe200078e3cff */
[----:B------:R-:W-:Y:S06]  /*2730*/  @P3 BRA `(.L_x_38) ;  /* 0xfffffffc002c3947 */ /* 0x000fec000383ffff */
[----:B------:R-:W-:Y:S01]  /*2740*/  ULEA UR5, UR6, UR37, 0x3 ;  /* 0x0000002506057291 */ /* 0x000fe2000f8e18ff */
[----:B------:R-:W-:-:S08]  /*2750*/  SHF.L.U32 R3, R12, 0x1f, RZ ;  /* 0x0000001f0c037819 */ /* 0x000fd000000006ff */
[----:B------:R-:W1:Y:S02]  /*2760*/  SYNCS.PHASECHK.TRANS64 P0, [UR5+0xc0], R3 ;  /* 0x0000c003ff0075a7 */ /* 0x000e640008001005 */
[----:B-1----:R-:W-:Y:S05]  /*2770*/  @P0 BRA `(.L_x_39) ;  /* 0x0000000000080947 */ /* 0x002fea0003800000 */
[----:B------:R-:W1:Y:S02]  /*2780*/  SYNCS.PHASECHK.TRANS64.TRYWAIT P0, [UR5+0xc0], R3 ;  /* 0x0000c003ff0075a7 */ /* 0x000e640008001105 */
[----:B-1----:R-:W-:Y:S05]  /*2790*/  @!P0 BRA `(.L_x_40) ;  /* 0x0000007000548947 */ /* 0x002fea0003800000 */
.L_x_39:
[----:B------:R-:W-:-:S04]  /*27a0*/  UIADD3 UR4, UPT, UPT, UR6, 0x1, URZ ;  /* 0x0000000106047890 */ /* 0x000fc8000fffe0ff */
[----:B------:R-:W-:-:S04]  /*27b0*/  UISETP.NE.AND UP0, UPT, UR4, 0x2, UPT ;  /* 0x000000020400788c */ /* 0x000fc8000bf05270 */
[----:B------:R-:W-:Y:S02]  /*27c0*/  USEL UR7, URZ, 0x1, UP0 ;  /* 0x00000001ff077887 */ /* 0x000fe40008000000 */
[----:B------:R-:W-:-:S04]  /*27d0*/  USEL UR4, UR4, URZ, UP0 ;  /* 0x000000ff04047287 */ /* 0x000fc80008000000 */
[----:B------:R-:W-:Y:S01]  /*27e0*/  ULEA UR4, UR4, UR37, 0x3 ;  /* 0x0000002504047291 */ /* 0x000fe2000f8e18ff */
[----:B-1----:R-:W-:-:S04]  /*27f0*/  LOP3.LUT R3, R12, UR7, RZ, 0x3c, !PT ;  /* 0x000000070c037c12 */ /* 0x002fc8000f8e3cff */
[----:B------:R-:W-:-:S04]  /*2800*/  SHF.L.U32 R0, R3, 0x1f, RZ ;  /* 0x0000001f03007819 */ /* 0x000fc800000006ff */
[----:B------:R-:W1:Y:S02]  /*2810*/  SYNCS.PHASECHK.TRANS64 P0, [UR4+0xc0], R0 ;  /* 0x0000c000ff0075a7 */ /* 0x000e640008001004 */
[----:B-1----:R-:W-:Y:S05]  /*2820*/  @P0 EXIT ;  /* 0x000000000000094d */ /* 0x002fea0003800000 */
[----:B------:R-:W-:Y:S02]  /*2830*/  SHF.L.U32 R3, R3, 0x1f, RZ ;  /* 0x0000001f03037819 */ /* 0x000fe400000006ff */
[----:B------:R-:W-:-:S07]  /*2840*/  MOV R0, UR4 ;  /* 0x0000000400007c02 */ /* 0x000fce0008000f00 */
.L_x_41:
[----:B-1----:R1:W2:Y:S02]  /*2850*/  SYNCS.PHASECHK.TRANS64.TRYWAIT P0, [R0+URZ+0xc0], R3 ;  /* 0x0000c003000075a7 */ /* 0x0022a400080011ff */
[----:B--2---:R-:W-:Y:S05]  /*2860*/  @!P0 NANOSLEEP.SYNCS 0x989680 ;  /* 0x009896800000895d */ /* 0x004fea0003900000 */
[----:B------:R-:W2:Y:S02]  /*2870*/  @!P0 SYNCS.PHASECHK.TRANS64 P0, [R0+URZ+0xc0], R3 ;  /* 0x0000c003000085a7 */ /* 0x000ea400080010ff */
[----:B--2---:R-:W-:Y:S05]  /*2880*/  @P0 EXIT ;  /* 0x000000000000094d */ /* 0x004fea0003800000 */
[----:B------:R-:W-:Y:S05]  /*2890*/  BRA `(.L_x_41) ;  /* 0xfffffffc00ec7947 */ /* 0x000fea000383ffff */
.L_x_34:
[----:B------:R-:W-:-:S09]  /*28a0*/  UISETP.NE.AND UP1, UPT, UR8, URZ, UPT ;  /* 0x000000ff0800728c */ /* 0x000fd2000bf25270 */
[----:B------:R-:W-:Y:S05]  /*28b0*/  BRA.U UP1, `(.L_x_42) ;  /* 0x0000000d01407547 */ /* 0x000fea000b800000 */
[----:B------:R-:W-:Y:S01]  /*28c0*/  UMOV UR4, 0x40 ;  /* 0x0000004000047882 */ /* 0x000fe20000000000 */
[----:B------:R-:W-:Y:S01]  /*28d0*/  NOP ;  /* 0x0000000000007918 */ /* 0x000fe20000000000 */
[----:B------:R-:W-:Y:S01]  /*28e0*/  ULEA UR4, UR37, UR4, 0x18 ;  /* 0x0000000425047291 */ /* 0x000fe2000f8ec0ff */
[----:B------:R-:W-:Y:S02]  /*28f0*/  UMOV UR5, 0x400 ;  /* 0x0000040000057882 */ /* 0x000fe40000000000 */
[----:B------:R-:W-:-:S06]  /*2900*/  ULEA UR37, UR37, UR5, 0x18 ;  /* 0x0000000525257291 */ /* 0x000fcc000f8ec0ff */
[----:B------:R-:W1:Y:S02]  /*2910*/  LDS.U8 R0, [UR4+0x1c] ;  /* 0x00001c04ff007984 */ /* 0x000e640008000000 */
[----:B-1----:R-:W-:-:S13]  /*2920*/  ISETP.NE.AND P0, PT, R0, RZ, PT ;  /* 0x000000ff0000720c */ /* 0x002fda0003f05270 */
[----:B------:R-:W-:Y:S05]  /*2930*/  @P0 BRA `(.L_x_43) ;  /* 0x0000000000580947 */ /* 0x000fea0003800000 */
[----:B------:R-:W-:-:S13]  /*2940*/  ELECT P0, URZ, PT ;  /* 0x0000000000ff782f */ /* 0x000fda0003800000 */
[----:B------:R-:W-:Y:S05]  /*2950*/  @!P0 BRA `(.L_x_44) ;  /* 0x0000000000608947 */ /* 0x000fea0003800000 */
[----:B------:R-:W-:Y:S01]  /*2960*/  UMOV UR5, 0x10 ;  /* 0x0000001000057882 */ /* 0x000fe20000000000 */
[----:B------:R-:W-:Y:S01]  /*2970*/  HFMA2 R0, -RZ, RZ, 0, 5.9604644775390625e-08 ;  /* 0x00000001ff007431 */ /* 0x000fe200000001ff */
[----:B---3--:R-:W-:-:S03]  /*2980*/  MOV R2, 0xffff ;  /* 0x0000ffff00027802 */ /* 0x008fc60000000f00 */
[----:B------:R-:W-:Y:S04]  /*2990*/  DEPBAR.LE SB1, 0x36 ;  /* 0x00009d800000791a */ /* 0x000fe80000000000 */
[----:B------:R-:W1:Y:S02]  /*29a0*/  UTCATOMSWS.FIND_AND_SET.ALIGN UP0, UR5, UR5 ;  /* 0x00000005000575e3 */ /* 0x000e640008000800 */
[----:B-1----:R-:W-:Y:S01]  /*29b0*/  MOV R3, UR5 ;  /* 0x0000000500037c02 */ /* 0x002fe20008000f00 */
[----:B------:R-:W-:Y:S06]  /*29c0*/  BRA.U UP0, `(.L_x_45) ;  /* 0x0000000100187547 */ /* 0x000fec000b800000 */
.L_x_46:
[----:B------:R-:W-:Y:S05]  /*29d0*/  NANOSLEEP 0x64 ;  /* 0x000000640000795d */ /* 0x000fea0003800000 */
[----:B------:R-:W-:-:S05]  /*29e0*/  UMOV UR5, 0x10 ;  /* 0x0000001000057882 */ /* 0x000fca0000000000 */
[----:B------:R-:W-:Y:S04]  /*29f0*/  DEPBAR.LE SB1, 0x36 ;  /* 0x00009d800000791a */ /* 0x000fe80000000000 */
[----:B------:R-:W1:Y:S02]  /*2a00*/  UTCATOMSWS.FIND_AND_SET.ALIGN UP0, UR5, UR5 ;  /* 0x00000005000575e3 */ /* 0x000e640008000800 */
[----:B-1----:R-:W-:Y:S01]  /*2a10*/  MOV R3, UR5 ;  /* 0x0000000500037c02 */ /* 0x002fe20008000f00 */
[----:B------:R-:W-:Y:S05]  /*2a20*/  BRA.U !UP0, `(.L_x_46) ;  /* 0xfffffffd08e87547 */ /* 0x000fea000b83ffff */
.L_x_45:
[-C--:B------:R-:W-:Y:S02]  /*2a30*/  SHF.L.U32 R2, R2, R3.reuse, RZ ;  /* 0x0000000302027219 */ /* 0x080fe400000006ff */
[----:B------:R-:W-:Y:S01]  /*2a40*/  SHF.L.U32 R0, R0, R3, RZ ;  /* 0x0000000300007219 */ /* 0x000fe200000006ff */
[----:B------:R-:W-:Y:S02]  /*2a50*/  IMAD.SHL.U32 R3, R3, 0x20, RZ ;  /* 0x0000002003037824 */ /* 0x000fe400078e00ff */
[----:B------:R1:W-:Y:S04]  /*2a60*/  ATOMS.OR RZ, [UR4+0x14], R2 ;  /* 0x00001402ffff798c */ /* 0x0003e8000b000004 */
[----:B------:R1:W-:Y:S04]  /*2a70*/  ATOMS.OR RZ, [UR4+0x18], R0 ;  /* 0x00001800ffff798c */ /* 0x0003e8000b000004 */
[----:B------:R1:W-:Y:S01]  /*2a80*/  STS [UR37+0x140], R3 ;  /* 0x00014003ff007988 */ /* 0x0003e20008000825 */
[----:B------:R-:W-:Y:S05]  /*2a90*/  BRA `(.L_x_44) ;  /* 0x0000000000107947 */ /* 0x000fea0003800000 */
.L_x_43:
[----:B------:R-:W-:Y:S02]  /*2aa0*/  MOV R0, 0xffffffff ;  /* 0xffffffff00007802 */ /* 0x000fe40000000f00 */
[----:B---3--:R-:W-:-:S03]  /*2ab0*/  MOV R2, 0x2ae0 ;  /* 0x00002ae000027802 */ /* 0x008fc60000000f00 */
[----:B------:R1:W-:Y:S04]  /*2ac0*/  STS [UR37+0x140], R0 ;  /* 0x00014000ff007988 */ /* 0x0003e80008000825 */
[----:B-1---5:R-:W-:Y:S05]  /*2ad0*/  CALL.REL.NOINC `($__internal_1_$__cuda_sm10x_tcgen05_guardrail_trap_phase_invalid_during_alloc) ;  /* 0x00000074006c7944 */ /* 0x022fea0003c00000 */
.L_x_44:
[----:B------:R-:W-:Y:S05]  /*2ae0*/  WARPSYNC.ALL ;  /* 0x0000000000007948 */ /* 0x000fea0003800000 */
[----:B------:R-:W2:Y:S01]  /*2af0*/  S2UR UR4, SR_CgaCtaId ;  /* 0x00000000000479c3 */ /* 0x000ea20000008800 */
[----:B------:R-:W-:Y:S01]  /*2b00*/  UMOV UR5, 0x400 ;  /* 0x0000040000057882 */ /* 0x000fe20000000000 */
[----:B------:R-:W-:-:S06]  /*2b10*/  NOP ;  /* 0x0000000000007918 */ /* 0x000fcc0000000000 */
[----:B------:R-:W-:Y:S06]  /*2b20*/  BAR.ARV 0x6, 0xa0 ;  /* 0x0182800000007b1d */ /* 0x000fec0000002000 */
[----:B------:R-:W-:Y:S01]  /*2b30*/  UISETP.LT.AND UP0, UPT, UR14, 0x1, UPT ;  /* 0x000000010e00788c */ /* 0x000fe2000bf01270 */
[----:B------:R-:W-:Y:S01]  /*2b40*/  IMAD.MOV.U32 R11, RZ, RZ, 0x1 ;  /* 0x00000001ff0b7424 */ /* 0x000fe200078e00ff */
[----:B------:R-:W-:Y:S01]  /*2b50*/  CS2R R8, SRZ ;  /* 0x0000000000087805 */ /* 0x000fe2000001ff00 */
[----:B------:R-:W-:Y:S01]  /*2b60*/  IMAD.MOV.U32 R10, RZ, RZ, RZ ;  /* 0x000000ffff0a7224 */ /* 0x000fe200078e00ff */
[----:B------:R-:W-:Y:S01]  /*2b70*/  USEL UR8, UR14, 0x1, !UP0 ;  /* 0x000000010e087887 */ /* 0x000fe2000c000000 */
[----:B------:R-:W-:Y:S01]  /*2b80*/  UMOV UR18, URZ ;  /* 0x000000ff00127c82 */ /* 0x000fe20008000000 */
[----:B------:R-:W-:-:S02]  /*2b90*/  UMOV UR17, URZ ;  /* 0x000000ff00117c82 */ /* 0x000fc40008000000 */
[----:B------:R-:W-:Y:S02]  /*2ba0*/  UIADD3 UR8, UPT, UPT, -UR8, URZ, URZ ;  /* 0x000000ff08087290 */ /* 0x000fe4000fffe1ff */
[----:B--2---:R-:W-:Y:S01]  /*2bb0*/  ULEA UR4, UR4, UR5, 0x18 ;  /* 0x0000000504047291 */ /* 0x004fe2000f8ec0ff */
[----:B------:R-:W2:Y:S03]  /*2bc0*/  LDCU UR5, c[0x0][0x38c] ;  /* 0x00007180ff0577ac */ /* 0x000ea60008000800 */
[----:B------:R-:W-:Y:S02]  /*2bd0*/  UIADD3 UR9, UPT, UPT, UR4, 0x10400, URZ ;  /* 0x0001040004097890 */ /* 0x000fe4000fffe0ff */
[----:B------:R-:W-:-:S03]  /*2be0*/  UIADD3 UR10, UPT, UPT, UR4, 0x1c400, URZ ;  /* 0x0001c400040a7890 */ /* 0x000fc6000fffe0ff */
[----:B-1----:R-:W1:Y:S01]  /*2bf0*/  LDS R0, [UR4+0x140] ;  /* 0x00014004ff007984 */ /* 0x002e620008000800 */
[----:B------:R-:W-:Y:S02]  /*2c00*/  UIADD3 UR11, UPT, UPT, UR4, 0x34400, URZ ;  /* 0x00034400040b7890 */ /* 0x000fe4000fffe0ff */
[----:B------:R-:W-:Y:S02]  /*2c10*/  USHF.R.U32.HI UR9, URZ, 0x4, UR9 ;  /* 0x00000004ff097899 */ /* 0x000fe40008011609 */
[----:B------:R-:W-:Y:S02]  /*2c20*/  USHF.R.U32.HI UR10, URZ, 0x4, UR10 ;  /* 0x00000004ff0a7899 */ /* 0x000fe4000801160a */
[----:B------:R-:W-:Y:S02]  /*2c30*/  USHF.R.U32.HI UR11, URZ, 0x4, UR11 ;  /* 0x00000004ff0b7899 */ /* 0x000fe4000801160b */
[----:B------:R-:W-:Y:S02]  /*2c40*/  ULOP3.LUT UR9, UR9, 0x3fff, URZ, 0xc0, !UPT ;  /* 0x00003fff09097892 */ /* 0x000fe4000f8ec0ff */
[----:B------:R-:W-:-:S02]  /*2c50*/  ULOP3.LUT UR10, UR10, 0x3fff, URZ, 0xc0, !UPT ;  /* 0x00003fff0a0a7892 */ /* 0x000fc4000f8ec0ff */
[----:B------:R-:W-:Y:S02]  /*2c60*/  ULOP3.LUT UR11, UR11, 0x3fff, URZ, 0xc0, !UPT ;  /* 0x00003fff0b0b7892 */ /* 0x000fe4000f8ec0ff */
[----:B------:R-:W-:Y:S02]  /*2c70*/  ULOP3.LUT UR9, UR9, 0x10000, URZ, 0xfc, !UPT ;  /* 0x0001000009097892 */ /* 0x000fe4000f8efcff */
[----:B------:R-:W-:Y:S02]  /*2c80*/  ULOP3.LUT UR10, UR10, 0x10000, URZ, 0xfc, !UPT ;  /* 0x000100000a0a7892 */ /* 0x000fe4000f8efcff */
[----:B------:R-:W-:Y:S02]  /*2c90*/  ULOP3.LUT UR11, UR11, 0x10000, URZ, 0xfc, !UPT ;  /* 0x000100000b0b7892 */ /* 0x000fe4000f8efcff */
[----:B--2---:R-:W-:Y:S01]  /*2ca0*/  UISETP.GE.AND UP0, UPT, UR5, 0x1, UPT ;  /* 0x000000010500788c */ /* 0x004fe2000bf06270 */
[----:B------:R-:W-:Y:S01]  /*2cb0*/  UMOV UR23, 0x8200014 ;  /* 0x0820001400177882 */ /* 0x000fe20000000000 */
[----:B------:R-:W-:Y:S01]  /*2cc0*/  UMOV UR21, 0x8200014 ;  /* 0x0820001400157882 */ /* 0x000fe20000000000 */
[----:B-1----:R-:W-:-:S13]  /*2cd0*/  R2UR UR19, R0 ;  /* 0x00000000001372ca */ /* 0x002fda00000e0000 */
[----:B------:R-:W-:Y:S02]  /*2ce0*/  UIADD3 UR22, UPT, UPT, UR19, 0x100, URZ ;  /* 0x0000010013167890 */ /* 0x000fe4000fffe0ff */
[----:B------:R-:W-:-:S12]  /*2cf0*/  UIADD3 UR20, UPT, UPT, UR19, 0x102, URZ ;  /* 0x0000010213147890 */ /* 0x000fd8000fffe0ff */
.L_x_53:
[----:B------:R-:W-:Y:S02]  /*2d00*/  LEA R0, R10, UR4, 0x3 ;  /* 0x000000040a007c11 */ /* 0x000fe4000f8e18ff */
[----:B------:R-:W-:Y:S02]  /*2d10*/  SHF.L.U32 R5, R9, 0x1f, RZ ;  /* 0x0000001f09057819 */ /* 0x000fe400000006ff */
[----:B------:R-:W-:Y:S01]  /*2d20*/  PLOP3.LUT P0, PT, PT, PT, UP0, 0x80, 0x8 ;  /* 0x000000000008781c */ /* 0x000fe20003f0f008 */
[----:B------:R-:W-:Y:S01]  /*2d30*/  VIADD R3, R0, 0xc0 ;  /* 0x000000c000037836 */ /* 0x000fe20000000000 */
[----:B-1----:R-:W1:Y:S02]  /*2d40*/  SYNCS.PHASECHK.TRANS64.TRYWAIT P1, [R0+URZ+0xb0], R5 ;  /* 0x0000b005000075a7 */ /* 0x002e6400080211ff */
[----:B-1-3--:R-:W-:Y:S09]  /*2d50*/  @!P1 BRA `(.L_x_47) ;  /* 0x0000006800fc9947 */ /* 0x00aff20003800000 */
.L_x_141:
[----:B------:R-:W-:Y:S01]  /*2d60*/  LEA R4, R10, UR4, 0x4 ;  /* 0x000000040a047c11 */ /* 0x000fe2000f8e20ff */
[----:B------:R-:W-:Y:S01]  /*2d70*/  @UP0 ULEA UR5, UR17, UR4, 0x3 ;  /* 0x0000000411050291 */ /* 0x000fe2000f8e18ff */
[----:B------:R-:W-:Y:S01]  /*2d80*/  PLOP3.LUT P2, PT, PT, PT, PT, 0x80, 0x8 ;  /* 0x000000000008781c */ /* 0x000fe20003f4f070 */
[----:B------:R-:W-:Y:S01]  /*2d90*/  ULEA UR6, UR18, UR4, 0x3 ;  /* 0x0000000412067291 */ /* 0x000fe2000f8e18ff */
[----:B------:R-:W-:Y:S01]  /*2da0*/  PRMT R3, RZ, 0x654, R3 ;  /* 0x00000654ff037816 */ /* 0x000fe20000000003 */
[----:B------:R-:W-:Y:S01]  /*2db0*/  ULEA UR7, UR18, UR19, 0x7 ;  /* 0x0000001312077291 */ /* 0x000fe2000f8e38ff */
[----:B-1----:R-:W1:Y:S01]  /*2dc0*/  LDS.128 R4, [R4+0x120] ;  /* 0x0001200004047984 */ /* 0x002e620000000c00 */
[----:B---3--:R-:W-:Y:S02]  /*2dd0*/  @P0 SHF.L.U32 R2, R8, 0x1f, RZ ;  /* 0x0000001f08020819 */ /* 0x008fe400000006ff */
[----:B------:R-:W-:Y:S01]  /*2de0*/  SHF.L.U32 R0, R11, 0x1f, RZ ;  /* 0x0000001f0b007819 */ /* 0x000fe200000006ff */
[----:B------:R-:W-:Y:S01]  /*2df0*/  @!PT LDS RZ, [RZ] ;  /* 0x00000000fffff984 */ /* 0x000fe20000000800 */
[----:B------:R-:W-:Y:S01]  /*2e00*/  @!PT LDS RZ, [RZ] ;  /* 0x00000000fffff984 */ /* 0x000fe20000000800 */
[----:B------:R-:W-:Y:S01]  /*2e10*/  @!PT LDS RZ, [RZ] ;  /* 0x00000000fffff984 */ /* 0x000fe20000000800 */
[----:B------:R-:W-:Y:S01]  /*2e20*/  @!PT LDS RZ, [RZ] ;  /* 0x00000000fffff984 */ /* 0x000fe20000000800 */
[----:B------:R2:W-:Y:S06]  /*2e30*/  MEMBAR.ALL.CTA ;  /* 0x0000000000007992 */ /* 0x0005ec0000008000 */
[----:B--2---:R-:W2:Y:S02]  /*2e40*/  FENCE.VIEW.ASYNC.S ;  /* 0x00000000000073c6 */ /* 0x004ea40000000000 */
[----:B--2---:R2:W-:Y:S01]  /*2e50*/  SYNCS.ARRIVE.TRANS64.RED.A1T0 RZ, [R3+URZ], RZ ;  /* 0x000000ff03ff79a7 */ /* 0x0045e200081004ff */
[----:B------:R2:W3:Y:S01]  /*2e60*/  @P0 SYNCS.PHASECHK.TRANS64.TRYWAIT P2, [UR5], R2 ;  /* 0x00000002ff0005a7 */ /* 0x0004e20008041105 */
[----:B-1----:R-:W-:Y:S01]  /*2e70*/  LOP3.LUT P1, RZ, R6, 0x1, RZ, 0xc0, !PT ;  /* 0x0000000106ff7812 */ /* 0x002fe2000782c0ff */
[----:B------:R-:W1:Y:S02]  /*2e80*/  SYNCS.PHASECHK.TRANS64.TRYWAIT P0, [UR6+0xe0], R0 ;  /* 0x0000e000ff0075a7 */ /* 0x000e640008001106 */
[----:B-123--:R-:W-:Y:S10]  /*2e90*/  @!P0 BRA `(.L_x_48) ;  /* 0x0000006800c08947 */ /* 0x00eff40003800000 */
.L_x_143:
[----:B------:R-:W-:Y:S01]  /*2ea0*/  IADD3 R10, PT, PT, R10, 0x1, RZ ;  /* 0x000000010a0a7810 */ /* 0x000fe20007ffe0ff */
[----:B------:R-:W-:Y:S06]  /*2eb0*/  BRA.U !UP0, `(.L_x_49) ;  /* 0x0000000108a87547 */ /* 0x000fec000b800000 */
[----:B------:R-:W-:Y:S01]  /*2ec0*/  UMOV UR16, URZ ;  /* 0x000000ff00107c82 */ /* 0x000fe20008000000 */
[----:B------:R-:W-:Y:S01]  /*2ed0*/  UMOV UR15, UR8 ;  /* 0x00000008000f7c82 */ /* 0x000fe20008000000 */
[----:B------:R-:W-:Y:S01]  /*2ee0*/  UMOV UR13, UR14 ;  /* 0x0000000e000d7c82 */ /* 0x000fe20008000000 */
[----:B------:R-:W-:-:S05]  /*2ef0*/  UMOV UR12, UR17 ;  /* 0x00000011000c7c82 */ /* 0x000fca0008000000 */
.L_x_52:
[----:B------:R-:W-:Y:S02]  /*2f00*/  UIADD3 UR15, UPT, UPT, UR15, 0x1, URZ ;  /* 0x000000010f0f7890 */ /* 0x000fe4000fffe0ff */
[----:B--2---:R-:W-:Y:S02]  /*2f10*/  ULEA UR5, UR12, UR4, 0x3 ;  /* 0x000000040c057291 */ /* 0x004fe4000f8e18ff */
[----:B------:R-:W-:Y:S01]  /*2f20*/  UISETP.NE.AND UP1, UPT, UR15, URZ, UPT ;  /* 0x000000ff0f00728c */ /* 0x000fe2000bf25270 */
[----:B---3--:R-:W-:Y:S10]  /*2f30*/  @P2 BRA `(.L_x_50) ;  /* 0x00000000000c2947 */ /* 0x008ff40003800000 */
[----:B-1----:R-:W-:Y:S04]  /*2f40*/  SHF.L.U32 R3, R8, 0x1f, RZ ;  /* 0x0000001f08037819 */ /* 0x002fe800000006ff */
[----:B------:R-:W1:Y:S02]  /*2f50*/  SYNCS.PHASECHK.TRANS64.TRYWAIT P0, [UR5], R3 ;  /* 0x00000003ff0075a7 */ /* 0x000e640008001105 */
[----:B-1----:R-:W-:Y:S05]  /*2f60*/  @!P0 BRA `(.L_x_51) ;  /* 0x0000006800a48947 */ /* 0x002fea0003800000 */
.L_x_50:
[----:B------:R-:W-:Y:S01]  /*2f70*/  UISETP.NE.AND UP2, UPT, UR13, 0x1, UPT ;  /* 0x000000010d00788c */ /* 0x000fe2000bf45270 */
[----:B------:R-:W-:Y:S01]  /*2f80*/  PLOP3.LUT P2, PT, PT, PT, PT, 0x80, 0x8 ;  /* 0x000000000008781c */ /* 0x000fe20003f4f070 */
[----:B------:R-:W-:Y:S02]  /*2f90*/  UIADD3 UR17, UPT, UPT, UR12, 0x1, URZ ;  /* 0x000000010c117890 */ /* 0x000fe4000fffe0ff */
[----:B------:R-:W-:Y:S02]  /*2fa0*/  ULEA UR26, UR12, UR10, 0xa ;  /* 0x0000000a0c1a7291 */ /* 0x000fe4000f8e50ff */
[----:B------:R-:W-:Y:S01]  /*2fb0*/  UISETP.NE.AND UP3, UPT, UR17, 0x6, UPT ;  /* 0x000000061100788c */ /* 0x000fe2000bf65270 */
[----:B------:R-:W-:Y:S01]  /*2fc0*/  PLOP3.LUT P0, PT, PT, PT, UP2, 0x80, 0x8 ;  /* 0x000000000008781c */ /* 0x000fe20003f0f028 */
[----:B------:R-:W-:Y:S02]  /*2fd0*/  ULEA UR28, UR12, UR11, 0x7 ;  /* 0x0000000b0c1c7291 */ /* 0x000fe4000f8e38ff */
[----:B------:R-:W-:Y:S02]  /*2fe0*/  USEL UR25, URZ, 0x1, UP3 ;  /* 0x00000001ff197887 */ /* 0x000fe40009800000 */
[----:B------:R-:W-:Y:S02]  /*2ff0*/  USEL UR17, UR17, URZ, UP3 ;  /* 0x000000ff11117287 */ /* 0x000fe40009800000 */
[----:B------:R-:W-:Y:S02]  /*3000*/  UIADD3 UR32, UPT, UPT, UR26, 0x4, URZ ;  /* 0x000000041a207890 */ /* 0x000fe4000fffe0ff */
[----:B------:R-:W-:Y:S01]  /*3010*/  @UP2 ULEA UR24, UR17, UR4, 0x3 ;  /* 0x0000000411182291 */ /* 0x000fe2000f8e18ff */
[----:B------:R-:W-:Y:S01]  /*3020*/  LOP3.LUT R8, R8, UR25, RZ, 0x3c, !PT ;  /* 0x0000001908087c12 */ /* 0x000fe2000f8e3cff */
[----:B------:R-:W-:Y:S02]  /*3030*/  UISETP.NE.U32.AND UP2, UPT, UR16, URZ, UPT ;  /* 0x000000ff1000728c */ /* 0x000fe4000bf45070 */
[----:B------:R-:W-:Y:S01]  /*3040*/  UIADD3 UR5, UPT, UPT, UR5, 0x30, URZ ;  /* 0x0000003005057890 */ /* 0x000fe2000fffe0ff */
[----:B-1----:R-:W-:Y:S01]  /*3050*/  @P0 SHF.L.U32 R0, R8, 0x1f, RZ ;  /* 0x0000001f08000819 */ /* 0x002fe200000006ff */
[----:B------:R-:W-:Y:S01]  /*3060*/  UMOV UR29, 0x4008 ;  /* 0x00004008001d7882 */ /* 0x000fe20000000000 */
[----:B------:R-:W-:Y:S01]  /*3070*/  UMOV UR27, 0x40004040 ;  /* 0x40004040001b7882 */ /* 0x000fe20000000000 */
[----:B------:R-:W-:Y:S01]  /*3080*/  UMOV UR25, 0x80004020 ;  /* 0x8000402000197882 */ /* 0x000fe20000000000 */
[----:B------:R2:W3:Y:S01]  /*3090*/  @P0 SYNCS.PHASECHK.TRANS64.TRYWAIT P2, [UR24], R0 ;  /* 0x00000000ff0005a7 */ /* 0x0004e20008041118 */
[----:B------:R-:W-:Y:S01]  /*30a0*/  ULEA UR24, UR12, UR9, 0x9 ;  /* 0x000000090c187291 */ /* 0x000fe2000f8e48ff */
[----:B------:R2:W-:Y:S01]  /*30b0*/  UTCCP.T.S.128dp128bit tmem[UR19+0x100], gdesc[UR28] ;  /* 0x0001001c130079e7 */ /* 0x0005e20008180000 */
[----:B------:R-:W-:Y:S02]  /*30c0*/  UIADD3 UR13, UPT, UPT, UR13, -0x1, URZ ;  /* 0xffffffff0d0d7890 */ /* 0x000fe4000fffe0ff */
[----:B------:R-:W-:Y:S01]  /*30d0*/  UIADD3 UR30, UPT, UPT, UR24, 0x2, URZ ;  /* 0x00000002181e7890 */ /* 0x000fe2000fffe0ff */
[----:B------:R-:W-:Y:S01]  /*30e0*/  UMOV UR33, 0x40004040 ;  /* 0x4000404000217882 */ /* 0x000fe20000000000 */
[----:B------:R-:W-:Y:S01]  /*30f0*/  UMOV UR31, 0x80004020 ;  /* 0x80004020001f7882 */ /* 0x000fe20000000000 */
[----:B------:R-:W-:Y:S02]  /*3100*/  UMOV UR16, 0x1 ;  /* 0x0000000100107882 */ /* 0x000fe40000000000 */
[----:B------:R2:W-:Y:S01]  /*3110*/  UTCQMMA gdesc[UR24], gdesc[UR26], tmem[UR7], tmem[UR22], idesc[UR23], UP2 ;  /* 0x00ff161a180075ea */ /* 0x0005e20009000307 */
[----:B------:R-:W-:Y:S03]  /*3120*/  UMOV UR12, UR17 ;  /* 0x00000011000c7c82 */ /* 0x000fe60008000000 */
[----:B------:R2:W-:Y:S01]  /*3130*/  UTCQMMA gdesc[UR30], gdesc[UR32], tmem[UR7], tmem[UR20], idesc[UR21], UPT ;  /* 0x00ff14201e0075ea */ /* 0x0005e2000b800307 */
[----:B------:R2:W-:Y:S01]  /*3140*/  UTCBAR [UR5], URZ ;  /* 0x000000ff050073e9 */ /* 0x0005e200080000ff */
[----:B------:R-:W-:Y:S05]  /*3150*/  BRA.U UP1, `(.L_x_52) ;  /* 0xfffffffd01687547 */ /* 0x000fea000b83ffff */
.L_x_49:
[----:B------:R-:W-:Y:S01]  /*3160*/  UIADD3 UR18, UPT, UPT, UR18, 0x1, URZ ;  /* 0x0000000112127890 */ /* 0x000fe2000fffe0ff */
[C---:B------:R-:W-:Y:S01]  /*3170*/  ISETP.NE.AND P0, PT, R10.reuse, 0x2, PT ;  /* 0x000000020a00780c */ /* 0x040fe20003f05270 */
[----:B------:R-:W-:Y:S02]  /*3180*/  UIADD3 UR6, UPT, UPT, UR6, 0xd0, URZ ;  /* 0x000000d006067890 */ /* 0x000fe4000fffe0ff */
[----:B------:R-:W-:Y:S01]  /*3190*/  UISETP.NE.AND UP1, UPT, UR18, 0x2, UPT ;  /* 0x000000021200788c */ /* 0x000fe2000bf25270 */
[----:B-12---:R-:W-:Y:S02]  /*31a0*/  SEL R0, RZ, 0x1, P0 ;  /* 0x00000001ff007807 */ /* 0x006fe40000000000 */
[----:B------:R-:W-:Y:S01]  /*31b0*/  SEL R10, R10, RZ, P0 ;  /* 0x000000ff0a0a7207 */ /* 0x000fe20000000000 */
[----:B------:R-:W-:Y:S01]  /*31c0*/  USEL UR5, URZ, 0x1, UP1 ;  /* 0x00000001ff057887 */ /* 0x000fe20008800000 */
[----:B------:R-:W-:Y:S01]  /*31d0*/  LOP3.LUT R9, R9, R0, RZ, 0x3c, !PT ;  /* 0x0000000009097212 */ /* 0x000fe200078e3cff */
[----:B------:R-:W-:Y:S01]  /*31e0*/  USEL UR18, UR18, URZ, UP1 ;  /* 0x000000ff12127287 */ /* 0x000fe20008800000 */
[----:B------:R1:W-:Y:S03]  /*31f0*/  UTCBAR [UR6], URZ ;  /* 0x000000ff060073e9 */ /* 0x0003e600080000ff */
[----:B------:R-:W-:Y:S01]  /*3200*/  LOP3.LUT R11, R11, UR5, RZ, 0x3c, !PT ;  /* 0x000000050b0b7c12 */ /* 0x000fe2000f8e3cff */
[----:B------:R-:W-:Y:S07]  /*3210*/  @P1 BRA `(.L_x_53) ;  /* 0xfffffff800b81947 */ /* 0x000fee000383ffff */
[----:B------:R-:W2:Y:S01]  /*3220*/  S2UR UR5, SR_CgaCtaId ;  /* 0x00000000000579c3 */ /* 0x000ea20000008800 */
[----:B------:R-:W-:Y:S01]  /*3230*/  ELECT P0, URZ, PT ;  /* 0x0000000000ff782f */ /* 0x000fe20003800000 */
[----:B------:R-:W-:Y:S01]  /*3240*/  IMAD.MOV.U32 R0, RZ, RZ, 0x1 ;  /* 0x00000001ff007424 */ /* 0x000fe200078e00ff */
[----:B------:R-:W-:Y:S01]  /*3250*/  UIADD3 UR4, UPT, UPT, UR4, 0xe0, URZ ;  /* 0x000000e004047890 */ /* 0x000fe2000fffe0ff */
[----:B------:R-:W-:Y:S01]  /*3260*/  SHF.L.U32 R3, R11, 0x1f, RZ ;  /* 0x0000001f0b037819 */ /* 0x000fe200000006ff */
[----:B-1----:R-:W-:-:S03]  /*3270*/  UMOV UR6, 0x40 ;  /* 0x0000004000067882 */ /* 0x002fc60000000000 */
[----:B------:R-:W-:Y:S01]  /*3280*/  UVIRTCOUNT.DEALLOC.SMPOOL 0x80 ;  /* 0x000000800000784c */ /* 0x000fe20000000000 */
[----:B--2---:R-:W-:Y:S02]  /*3290*/  ULEA UR5, UR5, UR6, 0x18 ;  /* 0x0000000605057291 */ /* 0x004fe4000f8ec0ff */
[----:B------:R-:W-:-:S07]  /*32a0*/  ULEA UR6, UR18, UR4, 0x3 ;  /* 0x0000000412067291 */ /* 0x000fce000f8e18ff */
[----:B------:R1:W-:Y:S02]  /*32b0*/  @P0 STS.U8 [UR5+0x1c], R0 ;  /* 0x00001c00ff000988 */ /* 0x0003e40008000005 */
[----:B------:R-:W2:Y:S02]  /*32c0*/  SYNCS.PHASECHK.TRANS64.TRYWAIT P0, [UR6], R3 ;  /* 0x00000003ff0075a7 */ /* 0x000ea40008001106 */
[----:B-12---:R-:W-:Y:S05]  /*32d0*/  @!P0 BRA `(.L_x_54) ;  /* 0x0000006400e08947 */ /* 0x006fea0003800000 */
.L_x_146:
[----:B------:R-:W-:-:S04]  /*32e0*/  UIADD3 UR7, UPT, UPT, UR18, 0x1, URZ ;  /* 0x0000000112077890 */ /* 0x000fc8000fffe0ff */
[----:B------:R-:W-:-:S04]  /*32f0*/  UISETP.NE.AND UP0, UPT, UR7, 0x2, UPT ;  /* 0x000000020700788c */ /* 0x000fc8000bf05270 */
[----:B------:R-:W-:Y:S02]  /*3300*/  USEL UR6, URZ, 0x1, UP0 ;  /* 0x00000001ff067887 */ /* 0x000fe40008000000 */
[----:B------:R-:W-:-:S04]  /*3310*/  USEL UR7, UR7, URZ, UP0 ;  /* 0x000000ff07077287 */ /* 0x000fc80008000000 */
[----:B------:R-:W-:Y:S01]  /*3320*/  ULEA UR7, UR7, UR4, 0x3 ;  /* 0x0000000407077291 */ /* 0x000fe2000f8e18ff */
[----:B-1----:R-:W-:-:S04]  /*3330*/  LOP3.LUT R3, R11, UR6, RZ, 0x3c, !PT ;  /* 0x000000060b037c12 */ /* 0x002fc8000f8e3cff */
[----:B------:R-:W-:-:S04]  /*3340*/  SHF.L.U32 R3, R3, 0x1f, RZ ;  /* 0x0000001f03037819 */ /* 0x000fc800000006ff */
[----:B------:R-:W1:Y:S02]  /*3350*/  SYNCS.PHASECHK.TRANS64.TRYWAIT P0, [UR7], R3 ;  /* 0x00000003ff0075a7 */ /* 0x000e640008001107 */
[----:B-1----:R-:W-:Y:S05]  /*3360*/  @!P0 BRA `(.L_x_55) ;  /* 0x0000006400d48947 */ /* 0x002fea0003800000 */
.L_x_148:
[----:B------:R-:W-:Y:S01]  /*3370*/  NOP ;  /* 0x0000000000007918 */ /* 0x000fe20000000000 */
[----:B-1----:R-:W1:Y:S01]  /*3380*/  LDS R0, [UR5+0x14] ;  /* 0x00001405ff007984 */ /* 0x002e620008000800 */
[----:B------:R-:W-:Y:S01]  /*3390*/  ULOP3.LUT UR6, UR19, 0xffff, URZ, 0xc0, !UPT ;  /* 0x0000ffff13067892 */ /* 0x000fe2000f8ec0ff */
[----:B------:R-:W-:Y:S01]  /*33a0*/  UMOV UR8, 0xffff ;  /* 0x0000ffff00087882 */ /* 0x000fe20000000000 */
[----:B------:R-:W-:Y:S02]  /*33b0*/  UMOV UR4, 0x1 ;  /* 0x0000000100047882 */ /* 0x000fe40000000000 */
[----:B------:R-:W-:-:S04]  /*33c0*/  USHF.R.U32.HI UR6, URZ, 0x5, UR6 ;  /* 0x00000005ff067899 */ /* 0x000fc80008011606 */
[----:B------:R-:W-:Y:S02]  /*33d0*/  USHF.L.U32 UR8, UR8, UR6, URZ ;  /* 0x0000000608087299 */ /* 0x000fe400080006ff */
[----:B------:R-:W-:-:S04]  /*33e0*/  USHF.L.U32 UR4, UR4, UR6, URZ ;  /* 0x0000000604047299 */ /* 0x000fc800080006ff */
[----:B-1----:R-:W-:-:S04]  /*33f0*/  LOP3.LUT R0, R0, UR8, RZ, 0xc0, !PT ;  /* 0x0000000800007c12 */ /* 0x002fc8000f8ec0ff */
[----:B------:R-:W-:-:S13]  /*3400*/  ISETP.NE.AND P0, PT, R0, UR8, PT ;  /* 0x0000000800007c0c */ /* 0x000fda000bf05270 */
[----:B------:R-:W-:Y:S05]  /*3410*/  @P0 BRA `(.L_x_56) ;  /* 0x0000000000580947 */ /* 0x000fea0003800000 */
[----:B------:R-:W1:Y:S02]  /*3420*/  LDS R0, [UR5+0x18] ;  /* 0x00001805ff007984 */ /* 0x000e640008000800 */
[----:B-1----:R-:W-:-:S04]  /*3430*/  LOP3.LUT R0, R0, UR4, RZ, 0xc0, !PT ;  /* 0x0000000400007c12 */ /* 0x002fc8000f8ec0ff */
[----:B------:R-:W-:-:S13]  /*3440*/  ISETP.NE.AND P0, PT, R0, UR4, PT ;  /* 0x0000000400007c0c */ /* 0x000fda000bf05270 */
[----:B------:R-:W-:Y:S05]  /*3450*/  @P0 BRA `(.L_x_57) ;  /* 0x00000000003c0947 */ /* 0x000fea0003800000 */
[----:B------:R-:W1:Y:S01]  /*3460*/  S2R R2, SR_LANEID ;  /* 0x0000000000027919 */ /* 0x000e620000000000 */
[----:B------:R-:W-:Y:S01]  /*3470*/  ULOP3.LUT UR8, URZ, UR8, URZ, 0x33, !UPT ;  /* 0x00000008ff087292 */ /* 0x000fe2000f8e33ff */
[----:B------:R-:W-:Y:S01]  /*3480*/  LOP3.LUT R4, RZ, UR4, RZ, 0x33, !PT ;  /* 0x00000004ff047c12 */ /* 0x000fe2000f8e33ff */
[----:B------:R-:W-:Y:S02]  /*3490*/  VOTEU.ANY UR7, UPT, PT ;  /* 0x0000000000077886 */ /* 0x000fe400038e0100 */
[----:B------:R-:W-:Y:S01]  /*34a0*/  UFLO.U32 UR7, UR7 ;  /* 0x00000007000772bd */ /* 0x000fe200080e0000 */
[----:B------:R-:W2:Y:S01]  /*34b0*/  REDUX UR4, R4 ;  /* 0x00000000040473c4 */ /* 0x000ea20000000000 */
[----:B------:R-:W-:-:S06]  /*34c0*/  IMAD.U32 R0, RZ, RZ, UR8 ;  /* 0x00000008ff007e24 */ /* 0x000fcc000f8e00ff */
[----:B------:R4:W-:Y:S01]  /*34d0*/  UTCATOMSWS.AND URZ, UR8 ;  /* 0x0000000800ff79e3 */ /* 0x0009e20008000000 */
[----:B------:R-:W3:Y:S01]  /*34e0*/  REDUX UR6, R0 ;  /* 0x00000000000673c4 */ /* 0x000ee20000000000 */
[----:B-1----:R-:W-:Y:S01]  /*34f0*/  ISETP.EQ.U32.AND P0, PT, R2, UR7, PT ;  /* 0x0000000702007c0c */ /* 0x002fe2000bf02070 */
[----:B--2---:R-:W-:Y:S01]  /*3500*/  IMAD.U32 R2, RZ, RZ, UR4 ;  /* 0x00000004ff027e24 */ /* 0x004fe2000f8e00ff */
[----:B---3--:R-:W-:-:S11]  /*3510*/  MOV R3, UR6 ;  /* 0x0000000600037c02 */ /* 0x008fd60008000f00 */
[----:B------:R4:W-:Y:S04]  /*3520*/  @P0 ATOMS.AND RZ, [UR5+0x14], R3 ;  /* 0x00001403ffff098c */ /* 0x0009e8000a800005 */
[----:B------:R4:W-:Y:S01]  /*3530*/  @P0 ATOMS.AND RZ, [UR5+0x18], R2 ;  /* 0x00001802ffff098c */ /* 0x0009e2000a800005 */
[----:B------:R-:W-:Y:S05]  /*3540*/  BRA `(.L_x_58) ;  /* 0x0000000000147947 */ /* 0x000fea0003800000 */
.L_x_57:
[----:B------:R-:W-:Y:S02]  /*3550*/  MOV R2, 0x3570 ;  /* 0x0000357000027802 */ /* 0x000fe40000000f00 */
[----:B---3-5:R-:W-:Y:S05]  /*3560*/  CALL.REL.NOINC `($__internal_0_$__cuda_sm10x_tcgen05_guardrail_trap_col_being_dealloced_not_returned_by_alloc) ;  /* 0x0000006800bc7944 */ /* 0x028fea0003c00000 */
[----:B------:R-:W-:Y:S05]  /*3570*/  BRA `(.L_x_58) ;  /* 0x0000000000087947 */ /* 0x000fea0003800000 */
.L_x_56:
[----:B------:R-:W-:Y:S02]  /*3580*/  MOV R2, 0x35a0 ;  /* 0x000035a000027802 */ /* 0x000fe40000000f00 */
[----:B---3-5:R-:W-:Y:S05]  /*3590*/  CALL.REL.NOINC `($__internal_2_$__cuda_sm10x_tcgen05_guardrail_trap_unallocated_columns_being_dealloced) ;  /* 0x0000006800c87944 */ /* 0x028fea0003c00000 */
.L_x_58:
[----:B------:R-:W-:Y:S01]  /*35a0*/  NOP ;  /* 0x0000000000007918 */ /* 0x000fe20000000000 */
[----:B----4-:R-:W-:Y:S05]  /*35b0*/  EXIT ;  /* 0x000000000000794d */ /* 0x010fea0003800000 */
.L_x_42:
[----:B------:R-:W-:Y:S05]  /*35c0*/  BRA.U !UP0, `(.L_x_59) ;  /* 0x0000001508507547 */ /* 0x000fea000b800000 */
[----:B------:R-:W1:Y:S01]  /*35d0*/  LDC R0, c[0x0][0xd30] ;  /* 0x00034c00ff007b82 */ /* 0x000e620000000800 */
[----:B------:R-:W-:Y:S01]  /*35e0*/  UMOV UR4, 0x400 ;  /* 0x0000040000047882 */ /* 0x000fe20000000000 */
[----:B------:R-:W-:Y:S01]  /*35f0*/  UISETP.NE.AND UP0, UPT, UR8, 0x2, UPT ;  /* 0x000000020800788c */ /* 0x000fe2000bf05270 */
[----:B------:R-:W-:Y:S01]  /*3600*/  IMAD.MOV.U32 R36, RZ, RZ, 0x1 ;  /* 0x00000001ff247424 */ /* 0x000fe200078e00ff */
[----:B------:R-:W-:Y:S01]  /*3610*/  ULEA UR4, UR37, UR4, 0x18 ;  /* 0x0000000425047291 */ /* 0x000fe2000f8ec0ff */
[----:B------:R-:W-:Y:S01]  /*3620*/  CS2R R34, SRZ ;  /* 0x0000000000227805 */ /* 0x000fe2000001ff00 */
[----:B------:R-:W-:Y:S01]  /*3630*/  IMAD.MOV.U32 R32, RZ, RZ, 0x4000 ;  /* 0x00004000ff207424 */ /* 0x000fe200078e00ff */
[----:B------:R-:W-:Y:S01]  /*3640*/  UPLOP3.LUT UP1, UPT, UPT, UPT, UPT, 0x40, 0x4 ;  /* 0x000000000004789c */ /* 0x000fe20003f2e870 */
[----:B------:R-:W2:Y:S01]  /*3650*/  LDC R27, c[0x0][0x370] ;  /* 0x0000dc00ff1b7b82 */ /* 0x000ea20000000800 */
[----:B------:R-:W-:Y:S02]  /*3660*/  UIADD3 UR5, UPT, UPT, UR4, 0x78, URZ ;  /* 0x0000007804057890 */ /* 0x000fe4000fffe0ff */
[----:B------:R-:W-:-:S02]  /*3670*/  USEL UR6, URZ, 0x1, UP0 ;  /* 0x00000001ff067887 */ /* 0x000fc40008000000 */
[----:B------:R-:W-:Y:S02]  /*3680*/  UIADD3 UR57, UPT, UPT, UR4, 0x60, URZ ;  /* 0x0000006004397890 */ /* 0x000fe4000fffe0ff */
[----:B------:R-:W-:Y:S01]  /*3690*/  UIADD3 UR49, UPT, UPT, UR4, 0x68, URZ ;  /* 0x0000006804317890 */ /* 0x000fe2000fffe0ff */
[----:B------:R-:W4:Y:S01]  /*36a0*/  LDC R8, c[0x0][0xd0c] ;  /* 0x00034300ff087b82 */ /* 0x000f220000000800 */
[----:B------:R-:W-:Y:S02]  /*36b0*/  UIADD3 UR41, UPT, UPT, UR4, 0x70, URZ ;  /* 0x0000007004297890 */ /* 0x000fe4000fffe0ff */
[----:B------:R-:W-:-:S05]  /*36c0*/  UPRMT UR5, UR37, 0x654, UR5 ;  /* 0x0000065425057896 */ /* 0x000fca0008000005 */
[----:B------:R-:W2:Y:S01]  /*36d0*/  LDC R25, c[0x0][0xd20] ;  /* 0x00034800ff197b82 */ /* 0x000ea20000000800 */
[----:B-1----:R-:W-:-:S07]  /*36e0*/  ISETP.NE.AND P1, PT, R0, 0x1, PT ;  /* 0x000000010000780c */ /* 0x002fce0003f25270 */
[----:B------:R-:W1:Y:S08]  /*36f0*/  LDC.64 R38, c[0x0][0x348] ;  /* 0x0000d200ff267b82 */ /* 0x000e700000000a00 */
[----:B------:R-:W1:Y:S08]  /*3700*/  LDC.64 R18, c[0x0][0xa88] ;  /* 0x0002a200ff127b82 */ /* 0x000e700000000a00 */
[----:B------:R-:W1:Y:S08]  /*3710*/  LDC.64 R22, c[0x0][0xd10] ;  /* 0x00034400ff167b82 */ /* 0x000e700000000a00 */
[----:B------:R-:W1:Y:S08]  /*3720*/  LDC.64 R6, c[0x0][0xd18] ;  /* 0x00034600ff067b82 */ /* 0x000e700000000a00 */
[----:B------:R-:W1:Y:S08]  /*3730*/  LDC.64 R4, c[0x0][0xd28] ;  /* 0x00034a00ff047b82 */ /* 0x000e700000000a00 */
[----:B------:R-:W1:Y:S08]  /*3740*/  LDC.64 R20, c[0x0][0xa90] ;  /* 0x0002a400ff147b82 */ /* 0x000e700000000a00 */
[----:B--2-4-:R-:W1:Y:S02]  /*3750*/  LDC R26, c[0x0][0x374] ;  /* 0x0000dd00ff1a7b82 */ /* 0x014e640000000800 */
.L_x_70:
[C---:B------:R-:W-:Y:S02]  /*3760*/  LEA R0, R35.reuse, UR4, 0x3 ;  /* 0x0000000423007c11 */ /* 0x040fe4000f8e18ff */
[----:B------:R-:W-:Y:S02]  /*3770*/  SHF.L.U32 R3, R34, 0x1f, RZ ;  /* 0x0000001f22037819 */ /* 0x000fe400000006ff */
[----:B------:R-:W-:Y:S02]  /*3780*/  LEA R28, R35, UR4, 0x4 ;  /* 0x00000004231c7c11 */ /* 0x000fe4000f8e20ff */
[----:B------:R-:W2:Y:S02]  /*3790*/  SYNCS.PHASECHK.TRANS64.TRYWAIT P0, [R0+URZ+0xb0], R3 ;  /* 0x0000b003000075a7 */ /* 0x000ea400080011ff */
[----:B--2-4-:R-:W-:Y:S05]  /*37a0*/  @!P0 BRA `(.L_x_60) ;  /* 0x0000006000dc8947 */ /* 0x014fea0003800000 */
.L_x_149:
[----:B---3--:R-:W-:Y:S01]  /*37b0*/  ISETP.GE.AND P0, PT, R2, 0x1, PT ;  /* 0x000000010200780c */ /* 0x008fe20003f06270 */
[----:B------:R-:W3:Y:S01]  /*37c0*/  LDS.128 R28, [R28+0x120] ;  /* 0x000120001c1c7984 */ /* 0x000ee20000000c00 */
[----:B--2---:R-:W-:Y:S01]  /*37d0*/  VIADD R0, R0, 0xc0 ;  /* 0x000000c000007836 */ /* 0x004fe20000000000 */
[----:B------:R-:W-:Y:S01]  /*37e0*/  @!PT LDS RZ, [RZ] ;  /* 0x00000000fffff984 */ /* 0x000fe20000000800 */
[----:B------:R-:W-:Y:S01]  /*37f0*/  @!PT LDS RZ, [RZ] ;  /* 0x00000000fffff984 */ /* 0x000fe20000000800 */
[----:B------:R-:W-:Y:S01]  /*3800*/  @!PT LDS RZ, [RZ] ;  /* 0x00000000fffff984 */ /* 0x000fe20000000800 */
[----:B------:R-:W-:Y:S01]  /*3810*/  @!PT LDS RZ, [RZ] ;  /* 0x00000000fffff984 */ /* 0x000fe20000000800 */
[----:B------:R2:W-:Y:S06]  /*3820*/  MEMBAR.ALL.CTA ;  /* 0x0000000000007992 */ /* 0x0005ec0000008000 */
[----:B--2---:R-:W2:Y:S01]  /*3830*/  FENCE.VIEW.ASYNC.S ;  /* 0x00000000000073c6 */ /* 0x004ea20000000000 */
[----:B------:R-:W-:Y:S04]  /*3840*/  PRMT R0, RZ, 0x654, R0 ;  /* 0x00000654ff007816 */ /* 0x000fe80000000000 */
[----:B--2---:R2:W-:Y:S01]  /*3850*/  SYNCS.ARRIVE.TRANS64.RED.A1T0 RZ, [R0+URZ], RZ ;  /* 0x000000ff00ff79a7 */ /* 0x0045e200081004ff */
[----:B---3--:R-:W-:Y:S11]  /*3860*/  LOP3.LUT P3, RZ, R30, 0x1, RZ, 0xc0, !PT ;  /* 0x000000011eff7812 */ /* 0x008ff6000786c0ff */
[----:B------:R-:W-:Y:S02]  /*3870*/  @!UPT UIADD3 URZ, UPT, UPT, URZ, URZ, URZ ;  /* 0x000000fffffff290 */ /* 0x000fe4000fffe0ff */
[----:B------:R-:W-:Y:S02]  /*3880*/  @P3 MOV R13, R28 ;  /* 0x0000001c000d3202 */ /* 0x000fe40000000f00 */
[----:B------:R-:W-:Y:S01]  /*3890*/  @P3 LOP3.LUT R10, R29, 0xffff, RZ, 0xc0, !PT ;  /* 0x0000ffff1d0a3812 */ /* 0x000fe200078ec0ff */
[----:B--2---:R-:W-:Y:S06]  /*38a0*/  @!P0 BRA `(.L_x_61) ;  /* 0x0000000000a48947 */ /* 0x004fec0003800000 */
[----:B-1----:R-:W-:Y:S01]  /*38b0*/  IMAD.HI.U32 R42, R26, R7, RZ ;  /* 0x000000071a2a7227 */ /* 0x002fe200078e00ff */
[----:B------:R-:W-:Y:S02]  /*38c0*/  ISETP.NE.AND P0, PT, R6, 0x1, PT ;  /* 0x000000010600780c */ /* 0x000fe40003f05270 */
[----:B------:R-:W-:Y:S01]  /*38d0*/  ISETP.NE.AND P2, PT, R2, 0x1, PT ;  /* 0x000000010200780c */ /* 0x000fe20003f45270 */
[-C--:B------:R-:W-:Y:S01]  /*38e0*/  IMAD.HI.U32 R40, R27, R22.reuse, RZ ;  /* 0x000000161b287227 */ /* 0x080fe200078e00ff */
[----:B------:R-:W-:Y:S02]  /*38f0*/  SHF.R.U32.HI R37, RZ, R25, R42 ;  /* 0x00000019ff257219 */ /* 0x000fe4000001162a */
[----:B------:R-:W-:Y:S01]  /*3900*/  ISETP.NE.AND P4, PT, R8, 0x1, PT ;  /* 0x000000010800780c */ /* 0x000fe20003f85270 */
[----:B-----5:R-:W-:Y:S01]  /*3910*/  IMAD.HI.U32 R46, R10, R7, RZ ;  /* 0x000000070a2e7227 */ /* 0x020fe200078e00ff */
[----:B------:R-:W-:Y:S02]  /*3920*/  SHF.R.U32.HI R40, RZ, R23, R40 ;  /* 0x00000017ff287219 */ /* 0x000fe40000011628 */
[----:B------:R-:W-:Y:S01]  /*3930*/  SEL R3, R26, R37, !P0 ;  /* 0x000000251a037207 */ /* 0x000fe20004000000 */
[----:B------:R-:W-:Y:S01]  /*3940*/  IMAD.HI.U32 R42, R13, R22, RZ ;  /* 0x000000160d2a7227 */ /* 0x000fe200078e00ff */
[----:B------:R-:W-:Y:S02]  /*3950*/  SEL R11, R27, R40, !P4 ;  /* 0x000000281b0b7207 */ /* 0x000fe40006000000 */
[----:B------:R-:W-:Y:S01]  /*3960*/  SHF.R.U32.HI R37, RZ, R25, R46 ;  /* 0x00000019ff257219 */ /* 0x000fe2000001162e */
[-C--:B------:R-:W-:Y:S01]  /*3970*/  IMAD.HI.U32 R44, R3, R4.reuse, RZ ;  /* 0x00000004032c7227 */ /* 0x080fe200078e00ff */
[----:B------:R-:W-:Y:S02]  /*3980*/  SHF.R.U32.HI R42, RZ, R23, R42 ;  /* 0x00000017ff2a7219 */ /* 0x000fe4000001162a */
[----:B------:R-:W-:Y:S01]  /*3990*/  SEL R9, R10, R37, !P0 ;  /* 0x000000250a097207 */ /* 0x000fe20004000000 */
[-C--:B------:R-:W-:Y:S01]  /*39a0*/  IMAD.HI.U32 R40, R11, R4.reuse, RZ ;  /* 0x000000040b287227 */ /* 0x080fe200078e00ff */
[-C--:B------:R-:W-:Y:S03]  /*39b0*/  @P2 SHF.R.U32.HI R3, RZ, R5.reuse, R44 ;  /* 0x00000005ff032219 */ /* 0x080fe6000001162c */
[----:B------:R-:W-:Y:S01]  /*39c0*/  IMAD.HI.U32 R16, R9, R4, RZ ;  /* 0x0000000409107227 */ /* 0x000fe200078e00ff */
[----:B------:R-:W-:Y:S03]  /*39d0*/  @P2 SHF.R.U32.HI R11, RZ, R5, R40 ;  /* 0x00000005ff0b2219 */ /* 0x000fe60000011628 */
[C---:B------:R-:W-:Y:S01]  /*39e0*/  IMAD R12, R2.reuse, R3, RZ ;  /* 0x00000003020c7224 */ /* 0x040fe200078e02ff */
[----:B------:R-:W-:Y:S01]  /*39f0*/  SEL R3, R13, R42, !P4 ;  /* 0x0000002a0d037207 */ /* 0x000fe20006000000 */
[C---:B------:R-:W-:Y:S01]  /*3a00*/  IMAD R14, R2.reuse, R11, RZ ;  /* 0x0000000b020e7224 */ /* 0x040fe200078e02ff */
[----:B------:R-:W-:Y:S02]  /*3a10*/  SHF.R.U32.HI R16, RZ, R5, R16 ;  /* 0x00000005ff107219 */ /* 0x000fe40000011610 */
[C---:B------:R-:W-:Y:S02]  /*3a20*/  ISETP.GE.AND P0, PT, R9.reuse, R12, PT ;  /* 0x0000000c0900720c */ /* 0x040fe40003f06270 */
[----:B------:R-:W-:Y:S02]  /*3a30*/  SEL R17, R9, R16, !P2 ;  /* 0x0000001009117207 */ /* 0x000fe40005000000 */
[C---:B------:R-:W-:Y:S03]  /*3a40*/  ISETP.GE.OR P0, PT, R3.reuse, R14, P0 ;  /* 0x0000000e0300720c */ /* 0x040fe60000706670 */
[----:B------:R-:W-:Y:S04]  /*3a50*/  IMAD.MOV R15, RZ, RZ, -R17 ;  /* 0x000000ffff0f7224 */ /* 0x000fe800078e0a11 */
[----:B------:R-:W-:Y:S06]  /*3a60*/  IMAD R15, R2, R15, R9 ;  /* 0x0000000f020f7224 */ /* 0x000fec00078e0209 */
[C---:B------:R-:W-:Y:S05]  /*3a70*/  @!P0 IMAD.HI.U32 R12, R3.reuse, R4, RZ ;  /* 0x00000004030c8227 */ /* 0x040fea00078e00ff */
[----:B------:R-:W-:Y:S04]  /*3a80*/  @!P0 SHF.R.U32.HI R12, RZ, R5, R12 ;  /* 0x00000005ff0c8219 */ /* 0x000fe8000001160c */
[----:B------:R-:W-:Y:S01]  /*3a90*/  @!P0 SEL R0, R3, R12, !P2 ;  /* 0x0000000c03008207 */ /* 0x000fe20005000000 */
[----:B------:R-:W-:Y:S03]  /*3aa0*/  IMAD.MOV R12, RZ, RZ, -R3 ;  /* 0x000000ffff0c7224 */ /* 0x000fe600078e0a03 */
[----:B------:R-:W-:Y:S01]  /*3ab0*/  @!P0 IADD3 R16, PT, PT, R17, -R0, RZ ;  /* 0x8000000011108210 */ /* 0x000fe20007ffe0ff */
[----:B------:R-:W-:Y:S01]  /*3ac0*/  @!P0 IMAD R0, R11, R15, R0 ;  /* 0x0000000f0b008224 */ /* 0x000fe200078e0200 */
[----:B------:R-:W-:Y:S01]  /*3ad0*/  IADD3 R11, PT, PT, -R9, RZ, RZ ;  /* 0x000000ff090b7210 */ /* 0x000fe20007ffe1ff */
[----:B------:R-:W-:Y:S02]  /*3ae0*/  IMAD R13, R8, R12, R13 ;  /* 0x0000000c080d7224 */ /* 0x000fe400078e020d */
[----:B------:R-:W-:Y:S02]  /*3af0*/  @!P0 IMAD R9, R16, R2, R3 ;  /* 0x0000000210098224 */ /* 0x000fe400078e0203 */
[----:B------:R-:W-:Y:S02]  /*3b00*/  @!P0 IMAD.MOV.U32 R3, RZ, RZ, R0 ;  /* 0x000000ffff038224 */ /* 0x000fe400078e0000 */
[----:B------:R-:W-:Y:S02]  /*3b10*/  IMAD R10, R6, R11, R10 ;  /* 0x0000000b060a7224 */ /* 0x000fe400078e020a */
[----:B------:R-:W-:Y:S02]  /*3b20*/  IMAD R13, R3, R8, R13 ;  /* 0x00000008030d7224 */ /* 0x000fe400078e020d */
[----:B------:R-:W-:Y:S02]  /*3b30*/  IMAD R10, R9, R6, R10 ;  /* 0x00000006090a7224 */ /* 0x000fe400078e020a */
.L_x_61:
[----:B------:R-:W-:Y:S05]  /*3b40*/  BRA.U UP1, `(.L_x_62) ;  /* 0x0000000101107547 */ /* 0x000fea000b800000 */
[----:B------:R-:W-:Y:S04]  /*3b50*/  MOV R0, UR6 ;  /* 0x0000000600007c02 */ /* 0x000fe80008000f00 */
[----:B------:R-:W-:Y:S04]  /*3b60*/  SHF.L.U32 R3, R0, 0x1f, RZ ;  /* 0x0000001f00037819 */ /* 0x000fe800000006ff */
[----:B------:R-:W2:Y:S02]  /*3b70*/  SYNCS.PHASECHK.TRANS64.TRYWAIT P0, [UR4+0xa8], R3 ;  /* 0x0000a803ff0075a7 */ /* 0x000ea40008001104 */
[----:B--2---:R-:W-:Y:S05]  /*3b80*/  @!P0 BRA `(.L_x_63) ;  /* 0x0000005c00f88947 */ /* 0x004fea0003800000 */
.L_x_62:
[----:B-1----:R-:W-:Y:S01]  /*3b90*/  ISETP.NE.U32.AND P0, PT, R20, RZ, PT ;  /* 0x000000ff1400720c */ /* 0x002fe20003f05070 */
[----:B------:R-:W-:Y:S01]  /*3ba0*/  USHF.L.U32 UR58, UR11, 0x7, URZ ;  /* 0x000000070b3a7899 */ /* 0x000fe200080006ff */
[----:B------:R-:W-:Y:S02]  /*3bb0*/  R2UR UR59, R24 ;  /* 0x00000000183b72ca */ /* 0x000fe400000e0000 */
[C---:B------:R-:W-:Y:S02]  /*3bc0*/  ISETP.NE.AND.EX P0, PT, R21.reuse, RZ, PT, P0 ;  /* 0x000000ff1500720c */ /* 0x040fe40003f05300 */
[----:B------:R-:W-:Y:S02]  /*3bd0*/  ISETP.NE.U32.AND P2, PT, R20, RZ, PT ;  /* 0x000000ff1400720c */ /* 0x000fe40003f45070 */
[----:B------:R-:W-:Y:S02]  /*3be0*/  SHF.L.U32 R11, R36, 0x1f, RZ ;  /* 0x0000001f240b7819 */ /* 0x000fe400000006ff */
[----:B------:R-:W-:Y:S05]  /*3bf0*/  ISETP.NE.AND.EX P2, PT, R21, RZ, PT, P2 ;  /* 0x000000ff1500720c */ /* 0x000fea0003f45320 */
[----:B------:R-:W-:Y:S02]  /*3c00*/  USHF.L.U32 UR59, UR59, 0x7, URZ ;  /* 0x000000073b3b7899 */ /* 0x000fe400080006ff */
[----:B------:R-:W-:Y:S10]  /*3c10*/  @!P0 BRA `(.L_x_64) ;  /* 0x00000000002c8947 */ /* 0x000ff40003800000 */
[----:B------:R-:W-:Y:S01]  /*3c20*/  ISETP.NE.U32.AND P0, PT, R18, RZ, PT ;  /* 0x000000ff1200720c */ /* 0x000fe20003f05070 */
[----:B------:R-:W-:Y:S03]  /*3c30*/  IMAD.MOV.U32 R89, RZ, RZ, 0x1 ;  /* 0x00000001ff597424 */ /* 0x000fe600078e00ff */
[----:B------:R-:W-:Y:S11]  /*3c40*/  ISETP.NE.AND.EX P0, PT, R19, RZ, PT, P0 ;  /* 0x000000ff1300720c */ /* 0x000ff60003f05300 */
[----:B------:R-:W-:Y:S02]  /*3c50*/  @!UPT UIADD3 URZ, UPT, UPT, URZ, URZ, URZ ;  /* 0x000000fffffff290 */ /* 0x000fe4000fffe0ff */
[----:B------:R-:W1:Y:S01]  /*3c60*/  @P0 LDC.64 R14, c[0x0][0xa88] ;  /* 0x0002a200ff0e0b82 */ /* 0x000e620000000a00 */
[----:B--2---:R-:W-:Y:S04]  /*3c70*/  @P0 IMAD R0, R20, UR36, RZ ;  /* 0x0000002414000c24 */ /* 0x004fe8000f8e02ff */
[----:B-1----:R-:W-:Y:S04]  /*3c80*/  @P0 IMAD.WIDE R14, R0, 0x4, R14 ;  /* 0x00000004000e0825 */ /* 0x002fe800078e020e */
[----:B------:R-:W-:Y:S01]  /*3c90*/  HFMA2 R0, -RZ, RZ, 0, 5.9604644775390625e-08 ;  /* 0x00000001ff007431 */ /* 0x000fe200000001ff */
[----:B-----5:R1:W5:Y:S04]  /*3ca0*/  @P0 LDG.E R49, desc[UR38][R14.64] ;  /* 0x000000260e310981 */ /* 0x020368000c1e1900 */
[----:B------:R-:W-:Y:S01]  /*3cb0*/  @!P0 PRMT R89, R0, 0x7610, R89 ;  /* 0x0000761000598816 */ /* 0x000fe20000000059 */
[----:B-1----:R-:W3:Y:S06]  /*3cc0*/  @!P0 LDC R49, c[0x0][0xa80] ;  /* 0x0002a000ff318b82 */ /* 0x002eec0000000800 */
.L_x_64:
[----:B---3-5:R-:W-:Y:S01]  /*3cd0*/  @!P2 FSETP.EQ.AND P0, PT, R49, RZ, PT ;  /* 0x000000ff3100a20b */ /* 0x028fe20003f02000 */
[----:B------:R-:W-:Y:S01]  /*3ce0*/  @!UPT UIADD3 URZ, UPT, UPT, URZ, URZ, URZ ;  /* 0x000000fffffff290 */ /* 0x000fe2000fffe0ff */
[----:B------:R-:W-:Y:S11]  /*3cf0*/  @!P2 BRA `(.L_x_65) ;  /* 0x000000000018a947 */ /* 0x000ff60003800000 */
[----:B------:R-:W-:Y:S02]  /*3d00*/  LOP3.LUT P2, RZ, R89, 0xff, RZ, 0xc0, !PT ;  /* 0x000000ff59ff7812 */ /* 0x000fe4000784c0ff */
[----:B------:R-:W-:Y:S04]  /*3d10*/  ISETP.NE.U32.AND P0, PT, R18, RZ, PT ;  /* 0x000000ff1200720c */ /* 0x000fe80003f05070 */
[----:B------:R-:W-:Y:S04]  /*3d20*/  ISETP.NE.AND.EX P0, PT, R19, RZ, PT, P0 ;  /* 0x000000ff1300720c */ /* 0x000fe80003f05300 */
[----:B------:R-:W-:Y:S03]  /*3d30*/  PLOP3.LUT P0, PT, P0, PT, PT, 0x8, 0x80 ;  /* 0x000000000080781c */ /* 0x000fe6000070e170 */
[----:B------:R-:W-:Y:S11]  /*3d40*/  @P2 FSETP.EQ.AND P0, PT, R49, RZ, PT ;  /* 0x000000ff3100220b */ /* 0x000ff60003f02000 */
[----:B------:R-:W-:Y:S02]  /*3d50*/  @!UPT UIADD3 URZ, UPT, UPT, URZ, URZ, URZ ;  /* 0x000000fffffff290 */ /* 0x000fe4000fffe0ff */
.L_x_65:
[----:B------:R-:W1:Y:S01]  /*3d60*/  SYNCS.PHASECHK.TRANS64.TRYWAIT P2, [UR4+0x80], R11 ;  /* 0x0000800bff0075a7 */ /* 0x000e620008041104 */
[----:B------:R-:W-:Y:S04]  /*3d70*/  ELECT P4, URZ, PT ;  /* 0x0000000000ff782f */ /* 0x000fe80003880000 */
[----:B------:R-:W-:Y:S11]  /*3d80*/  PLOP3.LUT P4, PT, P0, P4, PT, 0xf2, 0x2f ;  /* 0x00000000002f781c */ /* 0x000ff60000789e72 */
[----:B------:R-:W-:Y:S02]  /*3d90*/  @!UPT UIADD3 URZ, UPT, UPT, URZ, URZ, URZ ;  /* 0x000000fffffff290 */ /* 0x000fe4000fffe0ff */
[----:B------:R-:W-:Y:S05]  /*3da0*/  @!P4 IADD3 R9, P0, PT, R38, 0x780, RZ ;  /* 0x000007802609c810 */ /* 0x000fea0007f1e0ff */
[----:B--2---:R-:W-:Y:S01]  /*3db0*/  @!P4 IMAD.X R3, RZ, RZ, R39, P0 ;  /* 0x000000ffff03c224 */ /* 0x004fe200000e0627 */
[----:B-1----:R-:W-:Y:S07]  /*3dc0*/  @!P2 BRA `(.L_x_66) ;  /* 0x0000005c0080a947 */ /* 0x002fee0003800000 */
.L_x_152:
[----:B------:R-:W-:Y:S01]  /*3dd0*/  @!P4 R2UR UR8, R9 ;  /* 0x000000000908c2ca */ /* 0x000fe200000e0000 */
[----:B------:R-:W-:Y:S01]  /*3de0*/  VOTEU.ALL UP3, P4 ;  /* 0x0000000000ff7886 */ /* 0x000fe20002060000 */
[----:B------:R-:W-:Y:S01]  /*3df0*/  @!P4 R2UR UR7, R3 ;  /* 0x000000000307c2ca */ /* 0x000fe200000e0000 */
[----:B------:R-:W-:Y:S01]  /*3e00*/  VOTEU.ALL UP2, P4 ;  /* 0x0000000000ff7886 */ /* 0x000fe20002040000 */
[----:B------:R-:W-:Y:S01]  /*3e10*/  UMOV UR14, 0x0 ;  /* 0x00000000000e7882 */ /* 0x000fe20000000000 */
[----:B------:R-:W-:Y:S01]  /*3e20*/  UMOV UR15, 0x10000000 ;  /* 0x10000000000f7882 */ /* 0x000fe20000000000 */
[----:B------:R-:W-:Y:S01]  /*3e30*/  @!UP3 UIADD3 UR56, UPT, UPT, UR4, 0x200, URZ ;  /* 0x000002000438b890 */ /* 0x000fe2000fffe0ff */
[----:B-1----:R-:W-:Y:S01]  /*3e40*/  @!P4 IMAD.MOV.U32 R0, RZ, RZ, 0x4000 ;  /* 0x00004000ff00c424 */ /* 0x002fe200078e00ff */
[----:B------:R-:W-:Y:S01]  /*3e50*/  UMOV UR60, UR36 ;  /* 0x00000024003c7c82 */ /* 0x000fe20008000000 */
[----:B------:R-:W-:Y:S01]  /*3e60*/  @!UP3 UIADD3 UR26, UPT, UPT, UR58, 0x20, URZ ;  /* 0x000000203a1ab890 */ /* 0x000fe2000fffe0ff */
[----:B------:R-:W-:Y:S01]  /*3e70*/  @!P4 IADD3 R9, P0, PT, R38, 0x780, RZ ;  /* 0x000007802609c810 */ /* 0x000fe20007f1e0ff */
[----:B------:R-:W-:Y:S02]  /*3e80*/  @!UP3 UIADD3 UR24, UPT, UPT, UR4, 0x1200, URZ ;  /* 0x000012000418b890 */ /* 0x000fe4000fffe0ff */
[----:B------:R-:W-:Y:S01]  /*3e90*/  IMAD.U32 R14, RZ, RZ, UR8 ;  /* 0x00000008ff0e7e24 */ /* 0x000fe2000f8e00ff */
[----:B------:R-:W-:Y:S01]  /*3ea0*/  VOTEU.ALL UP1, P4 ;  /* 0x0000000000ff7886 */ /* 0x000fe20002020000 */
[----:B------:R-:W-:Y:S01]  /*3eb0*/  IMAD.U32 R15, RZ, RZ, UR7 ;  /* 0x00000007ff0f7e24 */ /* 0x000fe2000f8e00ff */
[----:B------:R-:W-:Y:S01]  /*3ec0*/  UMOV UR25, UR57 ;  /* 0x0000003900197c82 */ /* 0x000fe20008000000 */
[----:B------:R-:W-:Y:S01]  /*3ed0*/  UMOV UR27, UR59 ;  /* 0x0000003b001b7c82 */ /* 0x000fe20008000000 */
[----:B------:R-:W-:Y:S01]  /*3ee0*/  @!P4 R2UR UR22, R14 ;  /* 0x000000000e16c2ca */ /* 0x000fe200000e0000 */
[----:B------:R-:W-:Y:S01]  /*3ef0*/  UMOV UR28, UR36 ;  /* 0x00000024001c7c82 */ /* 0x000fe20008000000 */
[----:B------:R-:W-:Y:S01]  /*3f00*/  @!P4 R2UR UR23, R15 ;  /* 0x000000000f17c2ca */ /* 0x000fe200000e0000 */
[----:B------:R-:W-:Y:S01]  /*3f10*/  @!UP3 UIADD3 UR18, UPT, UPT, UR58, 0x40, URZ ;  /* 0x000000403a12b890 */ /* 0x000fe2000fffe0ff */
[----:B------:R-:W-:Y:S01]  /*3f20*/  @!P4 IMAD.X R3, RZ, RZ, R39, P0 ;  /* 0x000000ffff03c224 */ /* 0x000fe200000e0627 */
[----:B------:R-:W-:Y:S01]  /*3f30*/  @!UP3 UIADD3 UR16, UPT, UPT, UR4, 0x2200, URZ ;  /* 0x000022000410b890 */ /* 0x000fe2000fffe0ff */
[----:B------:R-:W-:Y:S01]  /*3f40*/  VOTEU.ALL UP0, P4 ;  /* 0x0000000000ff7886 */ /* 0x000fe20002000000 */
[----:B------:R-:W-:Y:S01]  /*3f50*/  UMOV UR17, UR57 ;  /* 0x0000003900117c82 */ /* 0x000fe20008000000 */
[----:B------:R-:W-:Y:S01]  /*3f60*/  UMOV UR19, UR59 ;  /* 0x0000003b00137c82 */ /* 0x000fe20008000000 */
[----:B------:R-:W-:Y:S01]  /*3f70*/  UMOV UR20, UR36 ;  /* 0x0000002400147c82 */ /* 0x000fe20008000000 */
[----:B------:R-:W-:Y:S02]  /*3f80*/  @!UP3 UIADD3 UR10, UPT, UPT, UR58, 0x60, URZ ;  /* 0x000000603a0ab890 */ /* 0x000fe4000fffe0ff */
[----:B------:R-:W-:Y:S03]  /*3f90*/  @!UP3 UIADD3 UR8, UPT, UPT, UR4, 0x3200, URZ ;  /* 0x000032000408b890 */ /* 0x000fe6000fffe0ff */
[----:B------:R1:W-:Y:S01]  /*3fa0*/  @!UP2 UTMALDG.3D [UR56], [UR22], desc[UR14] ;  /* 0x00000e381600a5b4 */ /* 0x0003e20008011000 */
[----:B------:R-:W-:Y:S01]  /*3fb0*/  UMOV UR9, UR57 ;  /* 0x0000003900097c82 */ /* 0x000fe20008000000 */
[----:B------:R-:W-:Y:S01]  /*3fc0*/  UMOV UR11, UR59 ;  /* 0x0000003b000b7c82 */ /* 0x000fe20008000000 */
[----:B------:R-:W-:Y:S01]  /*3fd0*/  UMOV UR12, UR36 ;  /* 0x00000024000c7c82 */ /* 0x000fe20008000000 */
[----:B------:R-:W-:Y:S01]  /*3fe0*/  UPRMT UR7, UR37, 0x654, UR57 ;  /* 0x0000065425077896 */ /* 0x000fe20008000039 */
[----:B------:R1:W-:Y:S01]  /*3ff0*/  @!UP1 UTMALDG.3D [UR24], [UR22], desc[UR14] ;  /* 0x00000e18160095b4 */ /* 0x0003e20008011000 */
[----:B------:R-:W-:Y:S01]  /*4000*/  VOTEU.ALL UP1, P4 ;  /* 0x0000000000ff7886 */ /* 0x000fe20002020000 */
[----:B------:R1:W-:Y:S04]  /*4010*/  @!UP0 UTMALDG.3D [UR16], [UR22], desc[UR14] ;  /* 0x00000e10160085b4 */ /* 0x0003e80008011000 */
[----:B------:R1:W-:Y:S01]  /*4020*/  @!UP1 UTMALDG.3D [UR8], [UR22], desc[UR14] ;  /* 0x00000e08160095b4 */ /* 0x0003e20008011000 */
[----:B------:R1:W-:Y:S01]  /*4030*/  @!P4 SYNCS.ARRIVE.TRANS64.RED.A0TR RZ, [UR4+0x60], R0 ;  /* 0x00006000ffffc9a7 */ /* 0x0003e20008300404 */
[----:B------:R-:W-:Y:S01]  /*4040*/  SYNCS.ARRIVE.TRANS64.RED.A1T0 RZ, [UR7], RZ ;  /* 0x000000ffffff79a7 */ /* 0x000fe20008100407 */
[----:B------:R-:W2:Y:S02]  /*4050*/  SYNCS.PHASECHK.TRANS64.TRYWAIT P2, [UR4+0x88], R11 ;  /* 0x0000880bff0075a7 */ /* 0x000ea40008041104 */
[----:B-12---:R-:W-:Y:S05]  /*4060*/  @!P2 BRA `(.L_x_67) ;  /* 0x0000005800f0a947 */ /* 0x006fea0003800000 */
.L_x_154:
        /* <DEDUP_REMOVED lines=8> */
[----:B------:R-:W-:Y:S01]  /*40f0*/  @!UP3 UIADD3 UR48, UPT, UPT, UR4, 0x4200, URZ ;  /* 0x000042000430b890 */ /* 0x000fe2000fffe0ff */
[----:B------:R-:W-:Y:S01]  /*4100*/  @!P4 IADD3 R37, P0, PT, R38, 0x780, RZ ;  /* 0x000007802625c810 */ /* 0x000fe20007f1e0ff */
[----:B------:R-:W-:Y:S01]  /*4110*/  UMOV UR50, UR58 ;  /* 0x0000003a00327c82 */ /* 0x000fe20008000000 */
[----:B------:R-:W-:Y:S01]  /*4120*/  UMOV UR52, UR36 ;  /* 0x0000002400347c82 */ /* 0x000fe20008000000 */
[----:B------:R-:W-:Y:S01]  /*4130*/  @!UP3 UIADD3 UR26, UPT, UPT, UR58, 0x20, URZ ;  /* 0x000000203a1ab890 */ /* 0x000fe2000fffe0ff */
[----:B------:R-:W-:Y:S01]  /*4140*/  IMAD.U32 R14, RZ, RZ, UR8 ;  /* 0x00000008ff0e7e24 */ /* 0x000fe2000f8e00ff */
[----:B------:R-:W-:Y:S01]  /*4150*/  @!UP3 UIADD3 UR24, UPT, UPT, UR4, 0x5200, URZ ;  /* 0x000052000418b890 */ /* 0x000fe2000fffe0ff */
[----:B------:R-:W-:Y:S01]  /*4160*/  IMAD.U32 R15, RZ, RZ, UR7 ;  /* 0x00000007ff0f7e24 */ /* 0x000fe2000f8e00ff */
[----:B------:R-:W-:Y:S01]  /*4170*/  VOTEU.ALL UP1, P4 ;  /* 0x0000000000ff7886 */ /* 0x000fe20002020000 */
[----:B------:R-:W-:Y:S01]  /*4180*/  UMOV UR25, UR49 ;  /* 0x0000003100197c82 */ /* 0x000fe20008000000 */
[----:B------:R-:W-:Y:S01]  /*4190*/  @!P4 R2UR UR22, R14 ;  /* 0x000000000e16c2ca */ /* 0x000fe200000e0000 */
[----:B------:R-:W-:Y:S01]  /*41a0*/  UMOV UR28, UR36 ;  /* 0x00000024001c7c82 */ /* 0x000fe20008000000 */
[----:B------:R-:W-:Y:S01]  /*41b0*/  @!P4 R2UR UR23, R15 ;  /* 0x000000000f17c2ca */ /* 0x000fe200000e0000 */
[----:B------:R-:W-:Y:S01]  /*41c0*/  UMOV UR27, UR51 ;  /* 0x00000033001b7c82 */ /* 0x000fe20008000000 */
        /* <DEDUP_REMOVED lines=8> */
[----:B------:R-:W-:Y:S02]  /*4250*/  @!UP3 UIADD3 UR8, UPT, UPT, UR4, 0x7200, URZ ;  /* 0x000072000408b890 */ /* 0x000fe4000fffe0ff */
        /* <DEDUP_REMOVED lines=13> */
.L_x_156:
[----:B------:R-:W2:Y:S01]  /*4330*/  LDC.64 R16, c[0x0][0xd10] ;  /* 0x00034400ff107b82 */ /* 0x000ea20000000a00 */
[----:B------:R-:W-:Y:S01]  /*4340*/  @!P4 R2UR UR8, R37 ;  /* 0x000000002508c2ca */ /* 0x000fe200000e0000 */
[----:B------:R-:W-:Y:S01]  /*4350*/  VOTEU.ALL UP3, P4 ;  /* 0x0000000000ff7886 */ /* 0x000fe20002060000 */
[----:B------:R-:W-:Y:S01]  /*4360*/  @!P4 R2UR UR7, R24 ;  /* 0x000000001807c2ca */ /* 0x000fe200000e0000 */
[----:B------:R-:W-:Y:S01]  /*4370*/  VOTEU.ALL UP2, P4 ;  /* 0x0000000000ff7886 */ /* 0x000fe20002040000 */
[----:B------:R-:W-:Y:S03]  /*4380*/  UMOV UR14, 0x0 ;  /* 0x00000000000e7882 */ /* 0x000fe60000000000 */
[----:B------:R-:W3:Y:S01]  /*4390*/  LDC.64 R14, c[0x0][0xd18] ;  /* 0x00034600ff0e7b82 */ /* 0x000ee20000000a00 */
[----:B------:R-:W-:Y:S01]  /*43a0*/  @!UP3 UIADD3 UR43, UPT, UPT, UR59, 0x40, URZ ;  /* 0x000000403b2bb890 */ /* 0x000fe2000fffe0ff */
[----:B------:R-:W-:Y:S01]  /*43b0*/  @!P4 IMAD.MOV.U32 R24, RZ, RZ, 0x4000 ;  /* 0x00004000ff18c424 */ /* 0x000fe200078e00ff */
[----:B------:R-:W-:Y:S01]  /*43c0*/  @!UP3 UIADD3 UR40, UPT, UPT, UR4, 0x8200, URZ ;  /* 0x000082000428b890 */ /* 0x000fe2000fffe0ff */
[----:B------:R-:W-:Y:S01]  /*43d0*/  @P3 SHF.R.U32.HI R33, RZ, 0x10, R29 ;  /* 0x00000010ff213819 */ /* 0x000fe2000001161d */
[----:B------:R-:W-:Y:S03]  /*43e0*/  UMOV UR15, 0x10000000 ;  /* 0x10000000000f7882 */ /* 0x000fe60000000000 */
[----:B-1----:R-:W1:Y:S01]  /*43f0*/  @!P1 LDC R0, c[0x0][0xd20] ;  /* 0x00034800ff009b82 */ /* 0x002e620000000800 */
[----:B------:R-:W-:Y:S01]  /*4400*/  UMOV UR42, UR58 ;  /* 0x0000003a002a7c82 */ /* 0x000fe20008000000 */
[----:B------:R-:W-:Y:S01]  /*4410*/  IMAD.U32 R40, RZ, RZ, UR8 ;  /* 0x00000008ff287e24 */ /* 0x000fe2000f8e00ff */
[----:B------:R-:W-:Y:S05]  /*4420*/  UMOV UR44, UR36 ;  /* 0x00000024002c7c82 */ /* 0x000fea0008000000 */
[----:B------:R-:W4:Y:S01]  /*4430*/  @!P1 LDC R3, c[0x0][0xd0c] ;  /* 0x00034300ff039b82 */ /* 0x000f220000000800 */
[----:B------:R-:W-:Y:S01]  /*4440*/  IMAD.U32 R41, RZ, RZ, UR7 ;  /* 0x00000007ff297e24 */ /* 0x000fe2000f8e00ff */
[----:B------:R-:W-:Y:S01]  /*4450*/  @!UP3 UIADD3 UR26, UPT, UPT, UR58, 0x20, URZ ;  /* 0x000000203a1ab890 */ /* 0x000fe2000fffe0ff */
[----:B------:R-:W-:Y:S01]  /*4460*/  @!P4 R2UR UR22, R40 ;  /* 0x000000002816c2ca */ /* 0x000fe200000e0000 */
[----:B------:R-:W-:Y:S01]  /*4470*/  @!UP3 UIADD3 UR24, UPT, UPT, UR4, 0x9200, URZ ;  /* 0x000092000418b890 */ /* 0x000fe2000fffe0ff */
[----:B------:R-:W-:Y:S01]  /*4480*/  VIADD R35, R35, 0x1 ;  /* 0x0000000123237836 */ /* 0x000fe20000000000 */
[----:B------:R-:W-:Y:S01]  /*4490*/  @!P4 R2UR UR23, R41 ;  /* 0x000000002917c2ca */ /* 0x000fe200000e0000 */
[----:B------:R-:W-:Y:S01]  /*44a0*/  VOTEU.ALL UP1, P4 ;  /* 0x0000000000ff7886 */ /* 0x000fe20002020000 */
[----:B------:R-:W-:Y:S01]  /*44b0*/  UMOV UR25, UR41 ;  /* 0x0000002900197c82 */ /* 0x000fe20008000000 */
[----:B------:R-:W-:Y:S01]  /*44c0*/  UMOV UR28, UR36 ;  /* 0x00000024001c7c82 */ /* 0x000fe20008000000 */
[----:B------:R-:W-:Y:S01]  /*44d0*/  UMOV UR27, UR43 ;  /* 0x0000002b001b7c82 */ /* 0x000fe20008000000 */
[----:B------:R-:W-:Y:S02]  /*44e0*/  @!UP3 UIADD3 UR18, UPT, UPT, UR58, 0x40, URZ ;  /* 0x000000403a12b890 */ /* 0x000fe4000fffe0ff */
[----:B------:R-:W-:Y:S01]  /*44f0*/  @!UP3 UIADD3 UR16, UPT, UPT, UR4, 0xa200, URZ ;  /* 0x0000a2000410b890 */ /* 0x000fe2000fffe0ff */
[----:B------:R-:W-:Y:S01]  /*4500*/  VOTEU.ALL UP0, P4 ;  /* 0x0000000000ff7886 */ /* 0x000fe20002000000 */
[----:B------:R-:W-:Y:S01]  /*4510*/  UMOV UR17, UR41 ;  /* 0x0000002900117c82 */ /* 0x000fe20008000000 */
[----:B------:R-:W-:Y:S01]  /*4520*/  UMOV UR20, UR36 ;  /* 0x0000002400147c82 */ /* 0x000fe20008000000 */
[----:B------:R-:W-:Y:S02]  /*4530*/  UMOV UR19, UR43 ;  /* 0x0000002b00137c82 */ /* 0x000fe40008000000 */
[----:B------:R1:W-:Y:S01]  /*4540*/  @!UP2 UTMALDG.3D [UR40], [UR22], desc[UR14] ;  /* 0x00000e281600a5b4 */ /* 0x0003e20008011000 */
[----:B------:R-:W-:Y:S02]  /*4550*/  @!UP3 UIADD3 UR10, UPT, UPT, UR58, 0x60, URZ ;  /* 0x000000603a0ab890 */ /* 0x000fe4000fffe0ff */
[----:B------:R-:W-:Y:S01]  /*4560*/  @!UP3 UIADD3 UR8, UPT, UPT, UR4, 0xb200, URZ ;  /* 0x0000b2000408b890 */ /* 0x000fe2000fffe0ff */
[----:B------:R-:W-:Y:S01]  /*4570*/  UMOV UR9, UR41 ;  /* 0x0000002900097c82 */ /* 0x000fe20008000000 */
[----:B------:R-:W-:Y:S01]  /*4580*/  UMOV UR12, UR36 ;  /* 0x00000024000c7c82 */ /* 0x000fe20008000000 */
[----:B------:R-:W-:Y:S01]  /*4590*/  UMOV UR11, UR43 ;  /* 0x0000002b000b7c82 */ /* 0x000fe20008000000 */
[----:B------:R1:W-:Y:S01]  /*45a0*/  @!UP1 UTMALDG.3D [UR24], [UR22], desc[UR14] ;  /* 0x00000e18160095b4 */ /* 0x0003e20008011000 */
[----:B------:R-:W-:Y:S01]  /*45b0*/  VOTEU.ALL UP1, P4 ;  /* 0x0000000000ff7886 */ /* 0x000fe20002020000 */
[----:B------:R-:W-:Y:S01]  /*45c0*/  UPRMT UR7, UR37, 0x654, UR41 ;  /* 0x0000065425077896 */ /* 0x000fe20008000029 */
[----:B--2---:R-:W-:Y:S01]  /*45d0*/  @!P1 IMAD.HI.U32 R12, R13, R16, RZ ;  /* 0x000000100d0c9227 */ /* 0x004fe200078e00ff */
[----:B---3--:R-:W-:Y:S02]  /*45e0*/  @!P1 ISETP.NE.AND P0, PT, R14, 0x1, PT ;  /* 0x000000010e00980c */ /* 0x008fe40003f05270 */
[----:B----4-:R-:W-:Y:S01]  /*45f0*/  @!P1 ISETP.NE.AND P2, PT, R3, 0x1, PT ;  /* 0x000000010300980c */ /* 0x010fe20003f45270 */
[C---:B------:R-:W-:Y:S01]  /*4600*/  @!P1 IMAD.HI.U32 R9, R10.reuse, R15, RZ ;  /* 0x0000000f0a099227 */ /* 0x040fe200078e00ff */
[----:B------:R2:W-:Y:S02]  /*4610*/  @!UP0 UTMALDG.3D [UR16], [UR22], desc[UR14] ;  /* 0x00000e10160085b4 */ /* 0x0005e40008011000 */
[----:B------:R-:W-:Y:S02]  /*4620*/  @!P1 SHF.R.U32.HI R12, RZ, R17, R12 ;  /* 0x00000011ff0c9219 */ /* 0x000fe4000001160c */
[----:B-1----:R-:W-:Y:S02]  /*4630*/  @!P1 SHF.R.U32.HI R9, RZ, R0, R9 ;  /* 0x00000000ff099219 */ /* 0x002fe40000011609 */
[----:B------:R-:W-:Y:S01]  /*4640*/  @!P1 SEL R12, R13, R12, !P2 ;  /* 0x0000000c0d0c9207 */ /* 0x000fe20005000000 */
[----:B------:R2:W-:Y:S01]  /*4650*/  @!UP1 UTMALDG.3D [UR8], [UR22], desc[UR14] ;  /* 0x00000e08160095b4 */ /* 0x0005e20008011000 */
[----:B------:R2:W-:Y:S01]  /*4660*/  @!P4 SYNCS.ARRIVE.TRANS64.RED.A0TR RZ, [UR4+0x70], R24 ;  /* 0x00007018ffffc9a7 */ /* 0x0005e20008300404 */
[----:B------:R-:W-:Y:S05]  /*4670*/  @!P1 SEL R9, R10, R9, !P0 ;  /* 0x000000090a099207 */ /* 0x000fea0004000000 */
[----:B------:R-:W-:Y:S02]  /*4680*/  @!P1 IMAD.IADD R0, R9, 0x1, -R12 ;  /* 0x0000000109009824 */ /* 0x000fe400078e0a0c */
[----:B------:R-:W-:Y:S02]  /*4690*/  @!P1 IMAD.IADD R9, R12, 0x1, -R9 ;  /* 0x000000010c099824 */ /* 0x000fe400078e0a09 */
[----:B------:R-:W-:Y:S02]  /*46a0*/  @!P1 IMAD R13, R0, R3, R13 ;  /* 0x00000003000d9224 */ /* 0x000fe400078e020d */
[----:B------:R-:W-:Y:S01]  /*46b0*/  @!P1 IMAD R10, R9, R14, R10 ;  /* 0x0000000e090a9224 */ /* 0x000fe200078e020a */
[----:B------:R-:W-:Y:S01]  /*46c0*/  SYNCS.ARRIVE.TRANS64.RED.A1T0 RZ, [UR7], RZ ;  /* 0x000000ffffff79a7 */ /* 0x000fe20008100407 */
[----:B------:R-:W1:Y:S02]  /*46d0*/  SYNCS.PHASECHK.TRANS64.TRYWAIT P5, [UR4+0x98], R11 ;  /* 0x0000980bff0075a7 */ /* 0x000e6400080a1104 */
[----:B-12---:R-:W-:Y:S05]  /*46e0*/  @!P5 BRA `(.L_x_69) ;  /* 0x000000540080d947 */ /* 0x006fea0003800000 */
.L_x_158:
[----:B------:R-:W-:Y:S01]  /*46f0*/  @!P4 IADD3 R3, P0, PT, R38, 0x780, RZ ;  /* 0x000007802603c810 */ /* 0x000fe20007f1e0ff */
[----:B------:R-:W-:Y:S01]  /*4700*/  VOTEU.ALL UP2, P4 ;  /* 0x0000000000ff7886 */ /* 0x000fe20002040000 */
[----:B------:R-:W-:Y:S01]  /*4710*/  UMOV UR14, 0x0 ;  /* 0x00000000000e7882 */ /* 0x000fe20000000000 */
[----:B------:R-:W-:Y:S01]  /*4720*/  UMOV UR15, 0x10000000 ;  /* 0x10000000000f7882 */ /* 0x000fe20000000000 */
[----:B------:R-:W-:Y:S01]  /*4730*/  @!P4 R2UR UR8, R3 ;  /* 0x000000000308c2ca */ /* 0x000fe200000e0000 */
[----:B-1----:R-:W-:Y:S01]  /*4740*/  @!P4 IMAD.X R0, RZ, RZ, R39, P0 ;  /* 0x000000ffff00c224 */ /* 0x002fe200000e0627 */
[----:B------:R-:W-:Y:S01]  /*4750*/  UMOV UR34, UR58 ;  /* 0x0000003a00227c82 */ /* 0x000fe20008000000 */
[----:B------:R-:W-:Y:S01]  /*4760*/  VOTEU.ALL UP1, P4 ;  /* 0x0000000000ff7886 */ /* 0x000fe20002020000 */
[----:B------:R-:W-:Y:S01]  /*4770*/  UMOV UR12, UR36 ;  /* 0x00000024000c7c82 */ /* 0x000fe20008000000 */
[----:B------:R-:W-:Y:S01]  /*4780*/  VOTEU.ALL UP3, P4 ;  /* 0x0000000000ff7886 */ /* 0x000fe20002060000 */
[----:B------:R-:W-:Y:S01]  /*4790*/  @!P4 R2UR UR7, R0 ;  /* 0x000000000007c2ca */ /* 0x000fe200000e0000 */
[----:B------:R-:W-:Y:S01]  /*47a0*/  VOTEU.ALL UP0, P4 ;  /* 0x0000000000ff7886 */ /* 0x000fe20002000000 */
[----:B------:R-:W-:Y:S01]  /*47b0*/  UMOV UR28, UR36 ;  /* 0x00000024001c7c82 */ /* 0x000fe20008000000 */
[----:B------:R-:W-:Y:S01]  /*47c0*/  UMOV UR20, UR36 ;  /* 0x0000002400147c82 */ /* 0x000fe20008000000 */
[----:B------:R-:W-:Y:S01]  /*47d0*/  @!UP3 UIADD3 UR33, UPT, UPT, UR4, 0x78, URZ ;  /* 0x000000780421b890 */ /* 0x000fe2000fffe0ff */
[----:B------:R-:W-:Y:S01]  /*47e0*/  IMAD.IADD R0, R13, 0x1, R88 ;  /* 0x000000010d007824 */ /* 0x000fe200078e0258 */
[----:B------:R-:W-:Y:S01]  /*47f0*/  @!UP3 UIADD3 UR35, UPT, UPT, UR59, 0x60, URZ ;  /* 0x000000603b23b890 */ /* 0x000fe2000fffe0ff */
[----:B------:R-:W-:Y:S01]  /*4800*/  IMAD.U32 R14, RZ, RZ, UR8 ;  /* 0x00000008ff0e7e24 */ /* 0x000fe2000f8e00ff */
[----:B------:R-:W-:Y:S01]  /*4810*/  @!UP3 UIADD3 UR32, UPT, UPT, UR4, 0xc200, URZ ;  /* 0x0000c2000420b890 */ /* 0x000fe2000fffe0ff */
[----:B------:R-:W-:Y:S01]  /*4820*/  ISETP.NE.AND P0, PT, R35, 0x2, PT ;  /* 0x000000022300780c */ /* 0x000fe20003f05270 */
[----:B------:R-:W-:Y:S01]  /*4830*/  @!UP3 UIADD3 UR10, UPT, UPT, UR58, 0x20, URZ ;  /* 0x000000203a0ab890 */ /* 0x000fe2000fffe0ff */
[----:B------:R-:W-:Y:S01]  /*4840*/  LOP3.LUT R36, R36, 0x1, RZ, 0x3c, !PT ;  /* 0x0000000124247812 */ /* 0x000fe200078e3cff */
[----:B------:R-:W-:Y:S01]  /*4850*/  @!UP3 UIADD3 UR8, UPT, UPT, UR4, 0xd200, URZ ;  /* 0x0000d2000408b890 */ /* 0x000fe2000fffe0ff */
[----:B------:R-:W-:Y:S01]  /*4860*/  IMAD.U32 R15, RZ, RZ, UR7 ;  /* 0x00000007ff0f7e24 */ /* 0x000fe2000f8e00ff */
[----:B------:R-:W-:Y:S01]  /*4870*/  @!P4 R2UR UR22, R14 ;  /* 0x000000000e16c2ca */ /* 0x000fe200000e0000 */
[----:B------:R-:W-:Y:S01]  /*4880*/  UMOV UR9, UR33 ;  /* 0x0000002100097c82 */ /* 0x000fe20008000000 */
[----:B------:R-:W-:Y:S01]  /*4890*/  UMOV UR11, UR35 ;  /* 0x00000023000b7c82 */ /* 0x000fe20008000000 */
[----:B------:R-:W-:Y:S01]  /*48a0*/  @!UP3 UIADD3 UR26, UPT, UPT, UR58, 0x40, URZ ;  /* 0x000000403a1ab890 */ /* 0x000fe2000fffe0ff */
[----:B------:R-:W-:Y:S01]  /*48b0*/  @!P4 R2UR UR23, R15 ;  /* 0x000000000f17c2ca */ /* 0x000fe200000e0000 */
[----:B------:R-:W-:Y:S01]  /*48c0*/  @!UP3 UIADD3 UR24, UPT, UPT, UR4, 0xe200, URZ ;  /* 0x0000e2000418b890 */ /* 0x000fe2000fffe0ff */
[----:B------:R-:W-:Y:S01]  /*48d0*/  SEL R3, RZ, 0x1, P0 ;  /* 0x00000001ff037807 */ /* 0x000fe20000000000 */
[----:B------:R-:W-:Y:S01]  /*48e0*/  UMOV UR25, UR33 ;  /* 0x0000002100197c82 */ /* 0x000fe20008000000 */
[----:B------:R-:W-:Y:S01]  /*48f0*/  UMOV UR27, UR35 ;  /* 0x00000023001b7c82 */ /* 0x000fe20008000000 */
[----:B------:R-:W-:Y:S01]  /*4900*/  @!UP3 UIADD3 UR18, UPT, UPT, UR58, 0x60, URZ ;  /* 0x000000603a12b890 */ /* 0x000fe2000fffe0ff */
[----:B------:R-:W-:Y:S01]  /*4910*/  LOP3.LUT R34, R34, R3, RZ, 0x3c, !PT ;  /* 0x0000000322227212 */ /* 0x000fe200078e3cff */
[----:B------:R-:W-:Y:S01]  /*4920*/  @!UP3 UIADD3 UR16, UPT, UPT, UR4, 0xf200, URZ ;  /* 0x0000f2000410b890 */ /* 0x000fe2000fffe0ff */
[----:B------:R-:W-:Y:S01]  /*4930*/  IMAD.IADD R24, R10, 0x1, R81 ;  /* 0x000000010a187824 */ /* 0x000fe200078e0251 */
[----:B------:R-:W-:Y:S01]  /*4940*/  UMOV UR17, UR33 ;  /* 0x0000002100117c82 */ /* 0x000fe20008000000 */
[----:B------:R-:W-:Y:S01]  /*4950*/  UMOV UR19, UR35 ;  /* 0x0000002300137c82 */ /* 0x000fe20008000000 */
[----:B------:R-:W-:Y:S02]  /*4960*/  SEL R35, R35, RZ, P0 ;  /* 0x000000ff23237207 */ /* 0x000fe40000000000 */
[----:B------:R1:W-:Y:S01]  /*4970*/  @!UP2 UTMALDG.3D [UR32], [UR22], desc[UR14] ;  /* 0x00000e201600a5b4 */ /* 0x0003e20008011000 */
[----:B------:R2:W-:Y:S01]  /*4980*/  @!UP1 UTMALDG.3D [UR8], [UR22], desc[UR14] ;  /* 0x00000e08160095b4 */ /* 0x0005e20008011000 */
[----:B------:R-:W-:Y:S01]  /*4990*/  VOTEU.ALL UP1, P4 ;  /* 0x0000000000ff7886 */ /* 0x000fe20002020000 */
[----:B------:R4:W-:Y:S04]  /*49a0*/  @!UP0 UTMALDG.3D [UR24], [UR22], desc[UR14] ;  /* 0x00000e18160085b4 */ /* 0x0009e80008011000 */
[----:B------:R4:W-:Y:S01]  /*49b0*/  @!UP1 UTMALDG.3D [UR16], [UR22], desc[UR14] ;  /* 0x00000e10160095b4 */ /* 0x0009e20008011000 */
[----:B------:R4:W-:Y:S01]  /*49c0*/  @!P4 SYNCS.ARRIVE.TRANS64.RED.A0TR RZ, [UR4+0x78], R32 ;  /* 0x00007820ffffc9a7 */ /* 0x0009e20008300404 */
[----:B------:R-:W-:Y:S01]  /*49d0*/  UPLOP3.LUT UP1, UPT, UPT, UPT, UPT, 0x80, 0x8 ;  /* 0x000000000008789c */ /* 0x000fe20003f2f070 */
[----:B-1----:R-:W-:Y:S01]  /*49e0*/  @P3 R2UR UR36, R33 ;  /* 0x00000000212432ca */ /* 0x002fe200000e0000 */
[----:B------:R-:W-:Y:S01]  /*49f0*/  SYNCS.ARRIVE.TRANS64.RED.A1T0 RZ, [UR5], RZ ;  /* 0x000000ffffff79a7 */ /* 0x000fe20008100405 */
[----:B--2---:R-:W-:Y:S01]  /*4a00*/  R2UR UR11, R0 ;  /* 0x00000000000b72ca */ /* 0x004fe200000e0000 */
[----:B------:R-:W-:Y:S03]  /*4a10*/  @!UPT UIADD3 URZ, UPT, UPT, URZ, URZ, URZ ;  /* 0x000000fffffff290 */ /* 0x000fe6000fffe0ff */
[----:B------:R-:W-:Y:S11]  /*4a20*/  @P3 BRA `(.L_x_70) ;  /* 0xffffffec004c3947 */ /* 0x000ff6000383ffff */
[----:B------:R-:W-:-:S04]  /*4a30*/  SHF.L.U32 R3, R36, 0x1f, RZ ;  /* 0x0000001f24037819 */ /* 0x000fc800000006ff */
[----:B------:R-:W1:Y:S02]  /*4a40*/  SYNCS.PHASECHK.TRANS64.TRYWAIT P0, [UR4+0x80], R3 ;  /* 0x00008003ff0075a7 */ /* 0x000e640008001104 */
[----:B-1----:R-:W-:Y:S05]  /*4a50*/  @!P0 BRA `(.L_x_71) ;  /* 0x0000005000bc8947 */ /* 0x002fea0003800000 */
.L_x_160:
[----:B------:R-:W2:Y:S02]  /*4a60*/  SYNCS.PHASECHK.TRANS64.TRYWAIT P0, [UR4+0x88], R3 ;  /* 0x00008803ff0075a7 */ /* 0x000ea40008001104 */
[----:B--2---:R-:W-:Y:S05]  /*4a70*/  @!P0 BRA `(.L_x_72) ;  /* 0x0000005000cc8947 */ /* 0x004fea0003800000 */
.L_x_162:
[----:B------:R-:W2:Y:S02]  /*4a80*/  SYNCS.PHASECHK.TRANS64.TRYWAIT P0, [UR4+0x90], R3 ;  /* 0x00009003ff0075a7 */ /* 0x000ea40008001104 */
[----:B--2---:R-:W-:Y:S05]  /*4a90*/  @!P0 BRA `(.L_x_73) ;  /* 0x0000005000dc8947 */ /* 0x004fea0003800000 */
.L_x_164:
[----:B-1----:R-:W-:-:S07]  /*4aa0*/  MOV R0, UR4 ;  /* 0x0000000400007c02 */ /* 0x002fce0008000f00 */
.L_x_74:
[----:B-1----:R-:W-:-:S04]  /*4ab0*/  SHF.L.U32 R3, R36, 0x1f, RZ ;  /* 0x0000001f24037819 */ /* 0x002fc800000006ff */
[----:B------:R1:W2:Y:S03]  /*4ac0*/  SYNCS.PHASECHK.TRANS64.TRYWAIT P0, [R0+URZ+0x98], R3 ;  /* 0x00009803000075a7 */ /* 0x0002a600080011ff */
[----:B--2---:R-:W-:Y:S05]  /*4ad0*/  @!P0 NANOSLEEP.SYNCS 0x989680 ;  /* 0x009896800000895d */ /* 0x004fea0003900000 */
[----:B------:R-:W2:Y:S02]  /*4ae0*/  @!P0 SYNCS.PHASECHK.TRANS64 P0, [R0+URZ+0x98], R3 ;  /* 0x00009803000085a7 */ /* 0x000ea400080010ff */
[----:B--2-4-:R-:W-:Y:S05]  /*4af0*/  @P0 EXIT ;  /* 0x000000000000094d */ /* 0x014fea0003800000 */
[----:B------:R-:W-:Y:S05]  /*4b00*/  BRA `(.L_x_74) ;  /* 0xfffffffc00e87947 */ /* 0x000fea000383ffff */
.L_x_59:
[----:B------:R-:W-:-:S06]  /*4b10*/  UISETP.GE.AND UP0, UPT, UR8, 0x4, UPT ;  /* 0x000000040800788c */ /* 0x000fcc000bf06270 */
[----:B------:R-:W-:-:S13]  /*4b20*/  PLOP3.LUT P0, PT, PT, PT, UP0, 0x80, 0x8 ;  /* 0x000000000008781c */ /* 0x000fda0003f0f008 */
[----:B------:R-:W-:Y:S05]  /*4b30*/  @!P0 EXIT ;  /* 0x000000000000894d */ /* 0x000fea0003800000 */
[----:B------:R-:W-:Y:S01]  /*4b40*/  BAR.SYNC.DEFER_BLOCKING 0x6, 0xa0 ;  /* 0x0182800000007b1d */ /* 0x000fe20000010000 */
[C---:B------:R-:W-:Y:S01]  /*4b50*/  IMAD.SHL.U32 R4, R103.reuse, 0x4, RZ ;  /* 0x0000000467047824 */ /* 0x040fe200078e00ff */
[C---:B------:R-:W-:Y:S01]  /*4b60*/  R2P PR, R103.reuse, 0x18 ;  /* 0x0000001867007804 */ /* 0x040fe20000000000 */
[C---:B------:R-:W-:Y:S02]  /*4b70*/  IMAD.SHL.U32 R97, R103.reuse, 0x80, RZ ;  /* 0x0000008067617824 */ /* 0x040fe400078e00ff */
[----:B------:R-:W-:Y:S01]  /*4b80*/  HFMA2 R102, -RZ, RZ, 0, 9.5367431640625e-06 ;  /* 0x000000a0ff667431 */ /* 0x000fe200000001ff */
[----:B------:R-:W-:Y:S01]  /*4b90*/  SHF.L.U32 R45, R103, 0x10, RZ ;  /* 0x00000010672d7819 */ /* 0x000fe200000006ff */
[----:B------:R-:W-:Y:S01]  /*4ba0*/  UMOV UR48, 0x400 ;  /* 0x0000040000307882 */ /* 0x000fe20000000000 */
[----:B------:R-:W1:Y:S01]  /*4bb0*/  LDC R93, c[0x0][0x370] ;  /* 0x0000dc00ff5d7b82 */ /* 0x000e620000000800 */
[----:B------:R-:W-:Y:S01]  /*4bc0*/  ULEA UR48, UR37, UR48, 0x18 ;  /* 0x0000003025307291 */ /* 0x000fe2000f8ec0ff */
[----:B------:R-:W-:Y:S01]  /*4bd0*/  LOP3.LUT R97, R97, 0x307c, R4, 0xc8, !PT ;  /* 0x0000307c61617812 */ /* 0x000fe200078ec804 */
[----:B------:R-:W-:Y:S01]  /*4be0*/  HFMA2 R107, -RZ, RZ, 0, 0 ;  /* 0x00000000ff6b7431 */ /* 0x000fe200000001ff */
[----:B------:R-:W-:Y:S01]  /*4bf0*/  LOP3.LUT R45, R45, 0x600000, RZ, 0xc0, !PT ;  /* 0x006000002d2d7812 */ /* 0x000fe200078ec0ff */
[----:B------:R-:W-:Y:S01]  /*4c00*/  UIADD3 UR4, UPT, UPT, UR48, 0x200, URZ ;  /* 0x0000020030047890 */ /* 0x000fe2000fffe0ff */
[----:B------:R-:W-:Y:S01]  /*4c10*/  LOP3.LUT R103, R103, 0x60, RZ, 0xc0, !PT ;  /* 0x0000006067677812 */ /* 0x000fe200078ec0ff */
[----:B------:R-:W-:Y:S01]  /*4c20*/  VIADD R91, R97, UR48 ;  /* 0x00000030615b7c36 */ /* 0x000fe20008000000 */
[----:B------:R-:W2:Y:S01]  /*4c30*/  LDC R42, c[0x0][0xd0c] ;  /* 0x00034300ff2a7b82 */ /* 0x000ea20000000800 */
[----:B------:R-:W-:Y:S01]  /*4c40*/  IMAD.MOV.U32 R101, RZ, RZ, 0x1 ;  /* 0x00000001ff657424 */ /* 0x000fe200078e00ff */
[----:B------:R-:W-:Y:S01]  /*4c50*/  MOV R44, RZ ;  /* 0x000000ff002c7202 */ /* 0x000fe20000000f00 */
[C---:B------:R-:W-:Y:S01]  /*4c60*/  VIADD R3, R91.reuse, 0x200 ;  /* 0x000002005b037836 */ /* 0x040fe20000000000 */
[----:B------:R-:W-:Y:S01]  /*4c70*/  IADD3 R95, PT, PT, R91, 0x340, RZ ;  /* 0x000003405b5f7810 */ /* 0x000fe20007ffe0ff */
[----:B------:R-:W-:Y:S01]  /*4c80*/  IMAD.MOV.U32 R100, RZ, RZ, RZ ;  /* 0x000000ffff647224 */ /* 0x000fe200078e00ff */
[----:B------:R-:W-:Y:S01]  /*4c90*/  SEL R102, R102, 0x60, !P3 ;  /* 0x0000006066667807 */ /* 0x000fe20005800000 */
[----:B------:R-:W-:Y:S01]  /*4ca0*/  @P4 VIADD R95, R3, 0xc0 ;  /* 0x000000c0035f4836 */ /* 0x000fe20000000000 */
[----:B------:R-:W4:Y:S01]  /*4cb0*/  LDC R90, c[0x0][0xd20] ;  /* 0x00034800ff5a7b82 */ /* 0x000f220000000800 */
[----:B------:R-:W3:Y:S01]  /*4cc0*/  LDS R0, [UR48+0x140] ;  /* 0x00014030ff007984 */ /* 0x000ee20008000800 */
[----:B------:R-:W-:Y:S01]  /*4cd0*/  IMAD.MOV.U32 R99, RZ, RZ, RZ ;  /* 0x000000ffff637224 */ /* 0x000fe200078e00ff */
[----:B------:R-:W-:Y:S01]  /*4ce0*/  MOV R96, UR4 ;  /* 0x0000000400607c02 */ /* 0x000fe20008000f00 */
[----:B------:R-:W1:Y:S04]  /*4cf0*/  LDCU.64 UR52, c[0x0][0x348] ;  /* 0x00006900ff3477ac */ /* 0x000e680008000a00 */
[----:B------:R-:W1:Y:S01]  /*4d00*/  LDC R40, c[0x0][0xd30] ;  /* 0x00034c00ff287b82 */ /* 0x000e620000000800 */
[----:B------:R-:W1:Y:S01]  /*4d10*/  LDCU.64 UR44, c[0x0][0xa88] ;  /* 0x00015100ff2c77ac */ /* 0x000e620008000a00 */
[----:B------:R-:W1:Y:S06]  /*4d20*/  LDCU.64 UR46, c[0x0][0xa90] ;  /* 0x00015200ff2e77ac */ /* 0x000e6c0008000a00 */
[----:B------:R-:W1:Y:S01]  /*4d30*/  LDC.64 R86, c[0x0][0xd10] ;  /* 0x00034400ff567b82 */ /* 0x000e620000000a00 */
[----:B------:R-:W-:Y:S01]  /*4d40*/  UMOV UR49, URZ ;  /* 0x000000ff00317c82 */ /* 0x000fe20008000000 */
[----:B------:R-:W-:-:S06]  /*4d50*/  UMOV UR51, URZ ;  /* 0x000000ff00337c82 */ /* 0x000fcc0008000000 */
[----:B------:R-:W1:Y:S08]  /*4d60*/  LDC.64 R38, c[0x0][0xd18] ;  /* 0x00034600ff267b82 */ /* 0x000e700000000a00 */
[----:B------:R-:W1:Y:S08]  /*4d70*/  LDC.64 R36, c[0x0][0xd28] ;  /* 0x00034a00ff247b82 */ /* 0x000e700000000a00 */
[----:B------:R-:W1:Y:S01]  /*4d80*/  LDC.64 R84, c[0x0][0xab0] ;  /* 0x0002ac00ff547b82 */ /* 0x000e620000000a00 */
[----:B---3--:R-:W-:-:S07]  /*4d90*/  IMAD.IADD R45, R0, 0x1, R45 ;  /* 0x00000001002d7824 */ /* 0x008fce00078e022d */
[----:B------:R-:W3:Y:S08]  /*4da0*/  LDC.64 R82, c[0x0][0xaa8] ;  /* 0x0002aa00ff527b82 */ /* 0x000ef00000000a00 */
[----:B--2-4-:R-:W1:Y:S02]  /*4db0*/  LDC R92, c[0x0][0x374] ;  /* 0x0000dd00ff5c7b82 */ /* 0x014e640000000800 */
.L_x_118:
[----:B------:R-:W-:Y:S02]  /*4dc0*/  LEA R0, R107, UR48, 0x3 ;  /* 0x000000306b007c11 */ /* 0x000fe4000f8e18ff */
[----:B------:R-:W-:Y:S02]  /*4dd0*/  SHF.L.U32 R3, R99, 0x1f, RZ ;  /* 0x0000001f63037819 */ /* 0x000fe400000006ff */
[----:B------:R-:W-:Y:S02]  /*4de0*/  LEA R16, R107, UR48, 0x4 ;  /* 0x000000306b107c11 */ /* 0x000fe4000f8e20ff */
[----:B------:R-:W2:Y:S02]  /*4df0*/  SYNCS.PHASECHK.TRANS64.TRYWAIT P0, [R0+URZ+0xb0], R3 ;  /* 0x0000b003000075a7 */ /* 0x000ea400080011ff */
[----:B--23--:R-:W-:Y:S05]  /*4e00*/  @!P0 BRA `(.L_x_75) ;  /* 0x0000005000188947 */ /* 0x00cfea0003800000 */
.L_x_165:
[----:B------:R-:W4:Y:S01]  /*4e10*/  LDC.64 R14, c[0x0][0xd10] ;  /* 0x00034400ff0e7b82 */ /* 0x000f220000000a00 */
[----:B------:R-:W3:Y:S01]  /*4e20*/  LDS.128 R16, [R16+0x120] ;  /* 0x0001200010107984 */ /* 0x000ee20000000c00 */
[----:B-1----:R-:W-:Y:S01]  /*4e30*/  ISETP.NE.AND P1, PT, R40, 0x1, PT ;  /* 0x000000012800780c */ /* 0x002fe20003f25270 */
[----:B--2---:R-:W-:Y:S01]  /*4e40*/  VIADD R0, R0, 0xc0 ;  /* 0x000000c000007836 */ /* 0x004fe20000000000 */
[----:B------:R-:W-:Y:S04]  /*4e50*/  ISETP.GE.AND P0, PT, R2, 0x1, PT ;  /* 0x000000010200780c */ /* 0x000fe80003f06270 */
[----:B------:R-:W1:Y:S01]  /*4e60*/  LDC.64 R12, c[0x0][0xd18] ;  /* 0x00034600ff0c7b82 */ /* 0x000e620000000a00 */
[----:B------:R-:W-:Y:S01]  /*4e70*/  PRMT R0, RZ, 0x654, R0 ;  /* 0x00000654ff007816 */ /* 0x000fe20000000000 */
[----:B------:R-:W-:Y:S01]  /*4e80*/  @!PT LDS RZ, [RZ] ;  /* 0x00000000fffff984 */ /* 0x000fe20000000800 */
[----:B------:R-:W-:Y:S01]  /*4e90*/  @!PT LDS RZ, [RZ] ;  /* 0x00000000fffff984 */ /* 0x000fe20000000800 */
[----:B------:R-:W-:Y:S01]  /*4ea0*/  @!PT LDS RZ, [RZ] ;  /* 0x00000000fffff984 */ /* 0x000fe20000000800 */
[----:B------:R-:W-:Y:S01]  /*4eb0*/  @!PT LDS RZ, [RZ] ;  /* 0x00000000fffff984 */ /* 0x000fe20000000800 */
[----:B------:R2:W-:Y:S06]  /*4ec0*/  MEMBAR.ALL.CTA ;  /* 0x0000000000007992 */ /* 0x0005ec0000008000 */
[----:B--2---:R-:W2:Y:S01]  /*4ed0*/  FENCE.VIEW.ASYNC.S ;  /* 0x00000000000073c6 */ /* 0x004ea20000000000 */
[----:B------:R-:W1:Y:S08]  /*4ee0*/  @!P1 LDC R11, c[0x0][0xd20] ;  /* 0x00034800ff0b9b82 */ /* 0x000e700000000800 */
[----:B------:R-:W1:Y:S01]  /*4ef0*/  @!P1 LDC R10, c[0x0][0xd0c] ;  /* 0x00034300ff0a9b82 */ /* 0x000e620000000800 */
[----:B--2---:R2:W-:Y:S01]  /*4f00*/  SYNCS.ARRIVE.TRANS64.RED.A1T0 RZ, [R0+URZ], RZ ;  /* 0x000000ff00ff79a7 */ /* 0x0045e200081004ff */
[----:B---3--:R-:W-:Y:S04]  /*4f10*/  LOP3.LUT P4, RZ, R18, 0x1, RZ, 0xc0, !PT ;  /* 0x0000000112ff7812 */ /* 0x008fe8000788c0ff */
[----:B------:R-:W-:Y:S09]  /*4f20*/  P2R R104, PR, RZ, 0x10 ;  /* 0x00000010ff687803 */ /* 0x000ff20000000000 */
[----:B------:R-:W-:Y:S02]  /*4f30*/  @P4 MOV R43, R16 ;  /* 0x00000010002b4202 */ /* 0x000fe40000000f00 */
[----:B------:R-:W-:Y:S01]  /*4f40*/  @P4 LOP3.LUT R41, R17, 0xffff, RZ, 0xc0, !PT ;  /* 0x0000ffff11294812 */ /* 0x000fe200078ec0ff */
[----:B--2-4-:R-:W-:Y:S06]  /*4f50*/  @!P0 BRA `(.L_x_76) ;  /* 0x0000000000a48947 */ /* 0x014fec0003800000 */
[----:B------:R-:W-:Y:S01]  /*4f60*/  IMAD.HI.U32 R21, R92, R39, RZ ;  /* 0x000000275c157227 */ /* 0x000fe200078e00ff */
[----:B------:R-:W-:Y:S02]  /*4f70*/  ISETP.NE.AND P0, PT, R38, 0x1, PT ;  /* 0x000000012600780c */ /* 0x000fe40003f05270 */
[----:B------:R-:W-:Y:S01]  /*4f80*/  ISETP.NE.AND P2, PT, R2, 0x1, PT ;  /* 0x000000010200780c */ /* 0x000fe20003f45270 */
[----:B------:R-:W-:Y:S01]  /*4f90*/  IMAD.HI.U32 R20, R93, R86, RZ ;  /* 0x000000565d147227 */ /* 0x000fe200078e00ff */
[----:B------:R-:W-:Y:S02]  /*4fa0*/  SHF.R.U32.HI R21, RZ, R90, R21 ;  /* 0x0000005aff157219 */ /* 0x000fe40000011615 */
[----:B------:R-:W-:Y:S01]  /*4fb0*/  ISETP.NE.AND P3, PT, R42, 0x1, PT ;  /* 0x000000012a00780c */ /* 0x000fe20003f65270 */
[----:B------:R-:W-:Y:S01]  /*4fc0*/  IMAD.HI.U32 R26, R43, R86, RZ ;  /* 0x000000562b1a7227 */ /* 0x000fe200078e00ff */
[----:B------:R-:W-:Y:S02]  /*4fd0*/  SHF.R.U32.HI R20, RZ, R87, R20 ;  /* 0x00000057ff147219 */ /* 0x000fe40000011614 */
[----:B------:R-:W-:Y:S01]  /*4fe0*/  SEL R3, R92, R21, !P0 ;  /* 0x000000155c037207 */ /* 0x000fe20004000000 */
[----:B------:R-:W-:Y:S01]  /*4ff0*/  IMAD.HI.U32 R21, R41, R39, RZ ;  /* 0x0000002729157227 */ /* 0x000fe200078e00ff */
[----:B------:R-:W-:Y:S02]  /*5000*/  SEL R7, R93, R20, !P3 ;  /* 0x000000145d077207 */ /* 0x000fe40005800000 */
[----:B------:R-:W-:Y:S01]  /*5010*/  SHF.R.U32.HI R26, RZ, R87, R26 ;  /* 0x00000057ff1a7219 */ /* 0x000fe2000001161a */
[-C--:B------:R-:W-:Y:S04]  /*5020*/  IMAD.HI.U32 R20, R3, R36.reuse, RZ ;  /* 0x0000002403147227 */ /* 0x080fe800078e00ff */
[----:B------:R-:W-:Y:S01]  /*5030*/  IMAD.HI.U32 R22, R7, R36, RZ ;  /* 0x0000002407167227 */ /* 0x000fe200078e00ff */
[-C--:B------:R-:W-:Y:S02]  /*5040*/  @P2 SHF.R.U32.HI R3, RZ, R37.reuse, R20 ;  /* 0x00000025ff032219 */ /* 0x080fe40000011614 */
[----:B------:R-:W-:Y:S02]  /*5050*/  SHF.R.U32.HI R20, RZ, R90, R21 ;  /* 0x0000005aff147219 */ /* 0x000fe40000011615 */
[----:B------:R-:W-:Y:S01]  /*5060*/  @P2 SHF.R.U32.HI R7, RZ, R37, R22 ;  /* 0x00000025ff072219 */ /* 0x000fe20000011616 */
[C---:B------:R-:W-:Y:S01]  /*5070*/  IMAD R4, R2.reuse, R3, RZ ;  /* 0x0000000302047224 */ /* 0x040fe200078e02ff */
[----:B------:R-:W-:Y:S02]  /*5080*/  SEL R5, R41, R20, !P0 ;  /* 0x0000001429057207 */ /* 0x000fe40004000000 */
[----:B------:R-:W-:Y:S01]  /*5090*/  SEL R3, R43, R26, !P3 ;  /* 0x0000001a2b037207 */ /* 0x000fe20005800000 */
[----:B------:R-:W-:Y:S01]  /*50a0*/  IMAD R6, R2, R7, RZ ;  /* 0x0000000702067224 */ /* 0x000fe200078e02ff */
[C---:B------:R-:W-:Y:S01]  /*50b0*/  ISETP.GE.AND P0, PT, R5.reuse, R4, PT ;  /* 0x000000040500720c */ /* 0x040fe20003f06270 */
[----:B------:R-:W-:Y:S03]  /*50c0*/  IMAD.HI.U32 R8, R5, R36, RZ ;  /* 0x0000002405087227 */ /* 0x000fe600078e00ff */
[----:B------:R-:W-:Y:S01]  /*50d0*/  ISETP.GE.OR P0, PT, R3, R6, P0 ;  /* 0x000000060300720c */ /* 0x000fe20000706670 */
[----:B------:R-:W-:Y:S01]  /*50e0*/  IMAD.MOV R6, RZ, RZ, -R3 ;  /* 0x000000ffff067224 */ /* 0x000fe200078e0a03 */
[-C--:B------:R-:W-:Y:S03]  /*50f0*/  SHF.R.U32.HI R8, RZ, R37.reuse, R8 ;  /* 0x00000025ff087219 */ /* 0x080fe60000011608 */
[----:B------:R-:W-:Y:S01]  /*5100*/  IMAD R43, R42, R6, R43 ;  /* 0x000000062a2b7224 */ /* 0x000fe200078e022b */
[----:B------:R-:W-:Y:S05]  /*5110*/  SEL R9, R5, R8, !P2 ;  /* 0x0000000805097207 */ /* 0x000fea0005000000 */
[----:B------:R-:W-:Y:S02]  /*5120*/  IMAD.MOV R8, RZ, RZ, -R9 ;  /* 0x000000ffff087224 */ /* 0x000fe400078e0a09 */
[C---:B------:R-:W-:Y:S04]  /*5130*/  @!P0 IMAD.HI.U32 R4, R3.reuse, R36, RZ ;  /* 0x0000002403048227 */ /* 0x040fe800078e00ff */
[----:B------:R-:W-:Y:S01]  /*5140*/  IMAD R8, R2, R8, R5 ;  /* 0x0000000802087224 */ /* 0x000fe200078e0205 */
[----:B------:R-:W-:Y:S04]  /*5150*/  @!P0 SHF.R.U32.HI R4, RZ, R37, R4 ;  /* 0x00000025ff048219 */ /* 0x000fe80000011604 */
[----:B------:R-:W-:Y:S02]  /*5160*/  @!P0 SEL R0, R3, R4, !P2 ;  /* 0x0000000403008207 */ /* 0x000fe40005000000 */
[----:B------:R-:W-:Y:S02]  /*5170*/  IADD3 R4, PT, PT, -R5, RZ, RZ ;  /* 0x000000ff05047210 */ /* 0x000fe40007ffe1ff */
[----:B------:R-:W-:Y:S01]  /*5180*/  @!P0 IADD3 R9, PT, PT, R9, -R0, RZ ;  /* 0x8000000009098210 */ /* 0x000fe20007ffe0ff */
[----:B------:R-:W-:Y:S02]  /*5190*/  @!P0 IMAD R0, R7, R8, R0 ;  /* 0x0000000807008224 */ /* 0x000fe400078e0200 */
[----:B------:R-:W-:Y:S02]  /*51a0*/  IMAD R41, R38, R4, R41 ;  /* 0x0000000426297224 */ /* 0x000fe400078e0229 */
[----:B------:R-:W-:Y:S02]  /*51b0*/  @!P0 IMAD R5, R9, R2, R3 ;  /* 0x0000000209058224 */ /* 0x000fe400078e0203 */
[----:B------:R-:W-:Y:S04]  /*51c0*/  @!P0 IMAD.MOV.U32 R3, RZ, RZ, R0 ;  /* 0x000000ffff038224 */ /* 0x000fe800078e0000 */
[----:B------:R-:W-:Y:S02]  /*51d0*/  IMAD R43, R3, R42, R43 ;  /* 0x0000002a032b7224 */ /* 0x000fe400078e022b */
[----:B------:R-:W-:Y:S07]  /*51e0*/  IMAD R41, R5, R38, R41 ;  /* 0x0000002605297224 */ /* 0x000fee00078e0229 */
.L_x_76:
[----:B-1----:R-:W-:Y:S01]  /*51f0*/  @!P1 ISETP.NE.AND P0, PT, R12, 0x1, PT ;  /* 0x000000010c00980c */ /* 0x002fe20003f05270 */
[----:B------:R-:W-:Y:S01]  /*5200*/  @!P1 IMAD.HI.U32 R4, R41, R13, RZ ;  /* 0x0000000d29049227 */ /* 0x000fe200078e00ff */
[----:B------:R-:W-:Y:S01]  /*5210*/  R2UR UR42, R24 ;  /* 0x00000000182a72ca */ /* 0x000fe200000e0000 */
[----:B------:R-:W-:Y:S01]  /*5220*/  USHF.L.U32 UR41, UR11, 0x7, URZ ;  /* 0x000000070b297899 */ /* 0x000fe200080006ff */
[----:B------:R-:W-:Y:S01]  /*5230*/  @!P1 ISETP.NE.AND P2, PT, R10, 0x1, PT ;  /* 0x000000010a00980c */ /* 0x000fe20003f45270 */
[----:B------:R-:W-:Y:S01]  /*5240*/  @!P1 IMAD.HI.U32 R0, R43, R14, RZ ;  /* 0x0000000e2b009227 */ /* 0x000fe200078e00ff */
[----:B------:R-:W-:Y:S01]  /*5250*/  @!P1 SHF.R.U32.HI R4, RZ, R11, R4 ;  /* 0x0000000bff049219 */ /* 0x000fe20000011604 */
[----:B------:R-:W-:Y:S01]  /*5260*/  BSSY.RECONVERGENT B6, `(.L_x_77) ;  /* 0x000002c000067945 */ /* 0x000fe20003800200 */
[----:B------:R-:W-:Y:S01]  /*5270*/  @P4 SHF.R.U32.HI R98, RZ, 0x10, R17 ;  /* 0x00000010ff624819 */ /* 0x000fe20000011611 */
[----:B------:R-:W-:Y:S01]  /*5280*/  VIADD R107, R107, 0x1 ;  /* 0x000000016b6b7836 */ /* 0x000fe20000000000 */
[----:B------:R-:W-:Y:S02]  /*5290*/  @!P1 SEL R3, R41, R4, !P0 ;  /* 0x0000000429039207 */ /* 0x000fe40004000000 */
[----:B------:R-:W-:Y:S02]  /*52a0*/  @!P1 SHF.R.U32.HI R0, RZ, R15, R0 ;  /* 0x0000000fff009219 */ /* 0x000fe40000011600 */
[----:B------:R-:W-:Y:S01]  /*52b0*/  LOP3.LUT P0, RZ, R96, 0x1f0, RZ, 0xc0, !PT ;  /* 0x000001f060ff7812 */ /* 0x000fe2000780c0ff */
[----:B------:R-:W-:Y:S01]  /*52c0*/  USHF.L.U32 UR42, UR42, 0x7, URZ ;  /* 0x000000072a2a7899 */ /* 0x000fe200080006ff */
[----:B------:R-:W-:Y:S05]  /*52d0*/  @!P1 SEL R4, R43, R0, !P2 ;  /* 0x000000002b049207 */ /* 0x000fea0005000000 */
[----:B------:R-:W-:Y:S02]  /*52e0*/  @!P1 IMAD.IADD R0, R3, 0x1, -R4 ;  /* 0x0000000103009824 */ /* 0x000fe400078e0a04 */
[----:B------:R-:W-:Y:S02]  /*52f0*/  @!P1 IMAD.IADD R3, R4, 0x1, -R3 ;  /* 0x0000000104039824 */ /* 0x000fe400078e0a03 */
[----:B------:R-:W-:Y:S02]  /*5300*/  @!P1 IMAD R43, R0, R10, R43 ;  /* 0x0000000a002b9224 */ /* 0x000fe400078e022b */
[----:B------:R-:W-:Y:S01]  /*5310*/  @!P1 IMAD R41, R3, R12, R41 ;  /* 0x0000000c03299224 */ /* 0x000fe200078e0229 */
[----:B------:R-:W-:Y:S06]  /*5320*/  @!P0 BRA `(.L_x_78) ;  /* 0x00000000007c8947 */ /* 0x000fec0003800000 */
[----:B------:R-:W1:Y:S01]  /*5330*/  LDCU.64 UR8, c[0x4][0x80] ;  /* 0x01001000ff0877ac */ /* 0x000e620008000a00 */
[----:B------:R-:W-:Y:S01]  /*5340*/  MOV R16, 0x0 ;  /* 0x0000000000107802 */ /* 0x000fe20000000f00 */
[----:B------:R-:W-:Y:S02]  /*5350*/  HFMA2 R12, -RZ, RZ, 0, 5.9604644775390625e-08 ;  /* 0x00000001ff0c7431 */ /* 0x000fe400000001ff */
[----:B------:R-:W-:Y:S01]  /*5360*/  IMAD.MOV.U32 R8, RZ, RZ, 0x70 ;  /* 0x00000070ff087424 */ /* 0x000fe200078e00ff */
[----:B------:R2:W3:Y:S01]  /*5370*/  LDC.64 R14, c[0x4][R16] ;  /* 0x01000000100e7b82 */ /* 0x0004e20000000a00 */
[----:B------:R-:W4:Y:S01]  /*5380*/  LDCU.64 UR6, c[0x4][0x88] ;  /* 0x01001100ff0677ac */ /* 0x000f220008000a00 */
[----:B------:R-:W-:Y:S01]  /*5390*/  IMAD.MOV.U32 R13, RZ, RZ, RZ ;  /* 0x000000ffff0d7224 */ /* 0x000fe200078e00ff */
[----:B------:R-:W2:Y:S01]  /*53a0*/  LDCU.64 UR4, c[0x4][0x8] ;  /* 0x01000100ff0477ac */ /* 0x000ea20008000a00 */
[----:B-1----:R-:W-:Y:S01]  /*53b0*/  MOV R5, UR9 ;  /* 0x0000000900057c02 */ /* 0x002fe20008000f00 */
[----:B------:R-:W-:Y:S01]  /*53c0*/  IMAD.U32 R4, RZ, RZ, UR8 ;  /* 0x00000008ff047e24 */ /* 0x000fe2000f8e00ff */
[----:B----4-:R-:W-:Y:S01]  /*53d0*/  MOV R7, UR7 ;  /* 0x0000000700077c02 */ /* 0x010fe20008000f00 */
[----:B------:R-:W-:Y:S01]  /*53e0*/  IMAD.U32 R6, RZ, RZ, UR6 ;  /* 0x00000006ff067e24 */ /* 0x000fe2000f8e00ff */
[----:B--2---:R-:W-:Y:S01]  /*53f0*/  MOV R11, UR5 ;  /* 0x00000005000b7c02 */ /* 0x004fe20008000f00 */
[----:B------:R-:W-:Y:S02]  /*5400*/  IMAD.U32 R10, RZ, RZ, UR4 ;  /* 0x00000004ff0a7e24 */ /* 0x000fe4000f8e00ff */
[----:B------:R-:W-:Y:S07]  /*5410*/  LEPC R20, `(.L_x_79) ;  /* 0x000000001014794e */ /* 0x000fee0000000000 */
[----:B---3-5:R-:W-:Y:S05]  /*5420*/  CALL.ABS.NOINC R14 ;  /* 0x000000000e007343 */ /* 0x028fea0003c00000 */
.L_x_79:
[----:B------:R-:W1:Y:S01]  /*5430*/  LDCU.64 UR8, c[0x4][0x80] ;  /* 0x01001000ff0877ac */ /* 0x000e620008000a00 */
[----:B------:R-:W2:Y:S01]  /*5440*/  LDC.64 R16, c[0x4][R16] ;  /* 0x0100000010107b82 */ /* 0x000ea20000000a00 */
[----:B------:R-:W-:Y:S02]  /*5450*/  HFMA2 R12, -RZ, RZ, 0, 5.9604644775390625e-08 ;  /* 0x00000001ff0c7431 */ /* 0x000fe400000001ff */
[----:B------:R-:W-:Y:S02]  /*5460*/  IMAD.MOV.U32 R8, RZ, RZ, 0x70 ;  /* 0x00000070ff087424 */ /* 0x000fe400078e00ff */
[----:B------:R-:W-:Y:S01]  /*5470*/  IMAD.MOV.U32 R13, RZ, RZ, RZ ;  /* 0x000000ffff0d7224 */ /* 0x000fe200078e00ff */
[----:B------:R-:W3:Y:S01]  /*5480*/  LDCU.64 UR6, c[0x4][0x88] ;  /* 0x01001100ff0677ac */ /* 0x000ee20008000a00 */
[----:B------:R-:W4:Y:S01]  /*5490*/  LDCU.64 UR4, c[0x4][0x8] ;  /* 0x01000100ff0477ac */ /* 0x000f220008000a00 */
[----:B-1----:R-:W-:Y:S02]  /*54a0*/  MOV R4, UR8 ;  /* 0x0000000800047c02 */ /* 0x002fe40008000f00 */
[----:B------:R-:W-:Y:S02]  /*54b0*/  MOV R5, UR9 ;  /* 0x0000000900057c02 */ /* 0x000fe40008000f00 */
[----:B---3--:R-:W-:Y:S01]  /*54c0*/  MOV R7, UR7 ;  /* 0x0000000700077c02 */ /* 0x008fe20008000f00 */
[----:B------:R-:W-:Y:S01]  /*54d0*/  IMAD.U32 R6, RZ, RZ, UR6 ;  /* 0x00000006ff067e24 */ /* 0x000fe2000f8e00ff */
[----:B----4-:R-:W-:Y:S01]  /*54e0*/  MOV R11, UR5 ;  /* 0x00000005000b7c02 */ /* 0x010fe20008000f00 */
[----:B------:R-:W-:Y:S02]  /*54f0*/  IMAD.U32 R10, RZ, RZ, UR4 ;  /* 0x00000004ff0a7e24 */ /* 0x000fe4000f8e00ff */
[----:B------:R-:W-:Y:S07]  /*5500*/  LEPC R20, `(.L_x_78) ;  /* 0x000000001014794e */ /* 0x000fee0000000000 */
[----:B--2---:R-:W-:Y:S05]  /*5510*/  CALL.ABS.NOINC R16 ;  /* 0x0000000010007343 */ /* 0x004fea0003c00000 */
.L_x_78:
[----:B------:R-:W-:Y:S05]  /*5520*/  BSYNC.RECONVERGENT B6 ;  /* 0x0000000000067941 */ /* 0x000fea0003800200 */
.L_x_77:
[----:B------:R-:W-:Y:S01]  /*5530*/  ISETP.NE.U32.AND P4, PT, R84, RZ, PT ;  /* 0x000000ff5400720c */ /* 0x000fe20003f85070 */
[----:B------:R-:W-:Y:S01]  /*5540*/  UISETP.NE.AND UP2, UPT, UR50, URZ, UPT ;  /* 0x000000ff3200728c */ /* 0x000fe2000bf45270 */
[----:B------:R-:W-:Y:S01]  /*5550*/  ISETP.NE.U32.AND P2, PT, RZ, UR44, PT ;  /* 0x0000002cff007c0c */ /* 0x000fe2000bf45070 */
[----:B------:R-:W-:Y:S01]  /*5560*/  UISETP.NE.U32.AND UP1, UPT, UR46, URZ, UPT ;  /* 0x000000ff2e00728c */ /* 0x000fe2000bf25070 */
[----:B------:R-:W-:Y:S01]  /*5570*/  ISETP.NE.AND.EX P4, PT, R85, RZ, PT, P4 ;  /* 0x000000ff5500720c */ /* 0x000fe20003f85340 */
[----:B------:R-:W-:Y:S01]  /*5580*/  UPLOP3.LUT UP0, UPT, UPT, UPT, UPT, 0x40, 0x4 ;  /* 0x000000000004789c */ /* 0x000fe20003f0e870 */
[----:B------:R-:W-:Y:S01]  /*5590*/  ISETP.NE.AND.EX P2, PT, RZ, UR45, PT, P2 ;  /* 0x0000002dff007c0c */ /* 0x000fe2000bf45320 */
[----:B------:R-:W-:Y:S01]  /*55a0*/  UISETP.NE.AND.EX UP1, UPT, UR47, URZ, UPT, UP1 ;  /* 0x000000ff2f00728c */ /* 0x000fe2000bf25310 */
[----:B------:R-:W-:Y:S04]  /*55b0*/  PLOP3.LUT P1, PT, PT, PT, UP2, 0x80, 0x8 ;  /* 0x000000000008781c */ /* 0x000fe80003f2f028 */
[----:B------:R-:W-:Y:S06]  /*55c0*/  @UP2 UPLOP3.LUT UP0, UPT, UPT, UPT, UP1, 0x80, 0x8 ;  /* 0x000000000008289c */ /* 0x000fec0003f0f010 */
[----:B------:R-:W-:Y:S01]  /*55d0*/  PLOP3.LUT P0, PT, PT, PT, UP0, 0x80, 0x8 ;  /* 0x000000000008781c */ /* 0x000fe20003f0f008 */
[----:B------:R-:W-:Y:S01]  /*55e0*/  @!UPT UIADD3 URZ, UPT, UPT, URZ, URZ, URZ ;  /* 0x000000fffffff290 */ /* 0x000fe2000fffe0ff */
[----:B------:R-:W-:Y:S11]  /*55f0*/  BRA.U !UP1, `(.L_x_80) ;  /* 0x0000000109387547 */ /* 0x000ff6000b800000 */
[----:B------:R-:W-:Y:S01]  /*5600*/  UISETP.NE.U32.AND UP0, UPT, UR44, URZ, UPT ;  /* 0x000000ff2c00728c */ /* 0x000fe2000bf05070 */
[----:B------:R-:W-:Y:S02]  /*5610*/  HFMA2 R0, -RZ, RZ, 0, 5.9604644775390625e-08 ;  /* 0x00000001ff007431 */ /* 0x000fe400000001ff */
[----:B------:R-:W-:Y:S01]  /*5620*/  IMAD.MOV.U32 R89, RZ, RZ, 0x1 ;  /* 0x00000001ff597424 */ /* 0x000fe200078e00ff */
[----:B------:R-:W-:Y:S06]  /*5630*/  UISETP.NE.AND.EX UP0, UPT, UR45, URZ, UPT, UP0 ;  /* 0x000000ff2d00728c */ /* 0x000fec000bf05300 */
[----:B------:R-:W-:Y:S05]  /*5640*/  PLOP3.LUT P3, PT, PT, PT, UP0, 0x80, 0x8 ;  /* 0x000000000008781c */ /* 0x000fea0003f6f008 */
[----:B------:R-:W1:Y:S01]  /*5650*/  @UP0 LDCU.64 UR6, c[0x0][0xa88] ;  /* 0x00015100ff0607ac */ /* 0x000e620008000a00 */
[----:B------:R-:W-:Y:S07]  /*5660*/  @UP0 UIMAD UR4, UR36, UR46, URZ ;  /* 0x0000002e240402a4 */ /* 0x000fee000f8e02ff */
[----:B------:R-:W-:Y:S01]  /*5670*/  @!P3 PRMT R89, R0, 0x7610, R89 ;  /* 0x000076100059b816 */ /* 0x000fe20000000059 */
[----:B-1----:R-:W-:Y:S03]  /*5680*/  @UP0 UIMAD.WIDE UR6, UR4, 0x4, UR6 ;  /* 0x00000004040608a5 */ /* 0x002fe6000f8e0206 */
[----:B------:R-:W1:Y:S03]  /*5690*/  @!UP0 LDCU UR4, c[0x0][0xa80] ;  /* 0x00015000ff0487ac */ /* 0x000e660008000800 */
[----:B------:R-:W-:Y:S01]  /*56a0*/  IMAD.U32 R4, RZ, RZ, UR6 ;  /* 0x00000006ff047e24 */ /* 0x000fe2000f8e00ff */
[----:B------:R-:W-:Y:S05]  /*56b0*/  MOV R5, UR7 ;  /* 0x0000000700057c02 */ /* 0x000fea0008000f00 */
[----:B-----5:R2:W5:Y:S02]  /*56c0*/  @P3 LDG.E R49, desc[UR38][R4.64] ;  /* 0x0000002604313981 */ /* 0x020564000c1e1900 */
[----:B-12---:R-:W-:Y:S02]  /*56d0*/  @!P3 IMAD.U32 R49, RZ, RZ, UR4 ;  /* 0x00000004ff31be24 */ /* 0x006fe4000f8e00ff */
.L_x_80:
[----:B------:R-:W-:Y:S05]  /*56e0*/  @!P4 BRA `(.L_x_81) ;  /* 0x000000000020c947 */ /* 0x000fea0003800000 */
[----:B------:R-:W-:Y:S04]  /*56f0*/  ISETP.NE.U32.AND P3, PT, R82, RZ, PT ;  /* 0x000000ff5200720c */ /* 0x000fe80003f65070 */
[----:B------:R-:W-:Y:S11]  /*5700*/  ISETP.NE.AND.EX P3, PT, R83, RZ, PT, P3 ;  /* 0x000000ff5300720c */ /* 0x000ff60003f65330 */
[----:B------:R-:W-:Y:S02]  /*5710*/  @!UPT UIADD3 URZ, UPT, UPT, URZ, URZ, URZ ;  /* 0x000000fffffff290 */ /* 0x000fe4000fffe0ff */
[----:B------:R-:W1:Y:S01]  /*5720*/  @P3 LDC.64 R4, c[0x0][0xaa8] ;  /* 0x0002aa00ff043b82 */ /* 0x000e620000000a00 */
[----:B------:R-:W-:Y:S04]  /*5730*/  @P3 IMAD R0, R84, UR36, RZ ;  /* 0x0000002454003c24 */ /* 0x000fe8000f8e02ff */
[----:B-1----:R-:W-:Y:S05]  /*5740*/  @P3 IMAD.WIDE R4, R0, 0x4, R4 ;  /* 0x0000000400043825 */ /* 0x002fea00078e0204 */
[----:B-----5:R1:W5:Y:S02]  /*5750*/  @P3 LDG.E R46, desc[UR38][R4.64] ;  /* 0x00000026042e3981 */ /* 0x020364000c1e1900 */
[----:B-1----:R-:W2:Y:S02]  /*5760*/  @!P3 LDC R46, c[0x0][0xaa0] ;  /* 0x0002a800ff2ebb82 */ /* 0x002ea40000000800 */
.L_x_81:
[----:B-----5:R-:W-:Y:S01]  /*5770*/  FSETP.NEU.AND P3, PT, R49, RZ, PT ;  /* 0x000000ff3100720b */ /* 0x020fe20003f6d000 */
[----:B------:R-:W-:Y:S01]  /*5780*/  BSSY B1, `(.L_x_82) ;  /* 0x0000067000017945 */ /* 0x000fe20003800000 */
[----:B------:R-:W-:Y:S01]  /*5790*/  SEL R5, RZ, 0xffffffff, P2 ;  /* 0xffffffffff057807 */ /* 0x000fe20001000000 */
[----:B------:R-:W-:Y:S01]  /*57a0*/  IMAD.MOV.U32 R112, RZ, RZ, 0x1 ;  /* 0x00000001ff707424 */ /* 0x000fe200078e00ff */
[----:B------:R-:W-:Y:S01]  /*57b0*/  @P1 LOP3.LUT P2, RZ, R89, 0xff, RZ, 0xc0, !PT ;  /* 0x000000ff59ff1812 */ /* 0x000fe2000784c0ff */
[----:B------:R-:W-:Y:S01]  /*57c0*/  IMAD R47, R44, 0x80, R45 ;  /* 0x000000802c2f7824 */ /* 0x000fe200078e022d */
[----:B------:R-:W-:Y:S01]  /*57d0*/  @P1 SEL R0, RZ, 0xffffffff, P3 ;  /* 0xffffffffff001807 */ /* 0x000fe20001800000 */
[C---:B------:R-:W-:Y:S01]  /*57e0*/  IMAD.IADD R108, R102.reuse, 0x1, R91 ;  /* 0x00000001666c7824 */ /* 0x040fe200078e025b */
[----:B------:R-:W-:Y:S01]  /*57f0*/  LOP3.LUT R101, R101, 0x1, RZ, 0x3c, !PT ;  /* 0x0000000165657812 */ /* 0x000fe200078e3cff */
[----:B------:R-:W-:Y:S01]  /*5800*/  IMAD.IADD R106, R102, 0x1, R95 ;  /* 0x00000001666a7824 */ /* 0x000fe200078e025f */
[----:B------:R-:W-:Y:S01]  /*5810*/  @P0 SEL R0, R5, R0, !P2 ;  /* 0x0000000005000207 */ /* 0x000fe20005000000 */
[----:B------:R-:W-:Y:S01]  /*5820*/  IMAD.MOV.U32 R111, RZ, RZ, RZ ;  /* 0x000000ffff6f7224 */ /* 0x000fe200078e00ff */
[----:B------:R-:W-:Y:S01]  /*5830*/  LEA R110, R44, UR48, 0x3 ;  /* 0x000000302c6e7c11 */ /* 0x000fe2000f8e18ff */
[----:B------:R-:W-:Y:S01]  /*5840*/  IMAD.MOV.U32 R80, RZ, RZ, RZ ;  /* 0x000000ffff507224 */ /* 0x000fe200078e00ff */
[----:B------:R-:W-:Y:S02]  /*5850*/  @P1 LOP3.LUT R0, R0, 0x1, RZ, 0xc0, !PT ;  /* 0x0000000100001812 */ /* 0x000fe400078ec0ff */
[----:B------:R-:W-:Y:S02]  /*5860*/  CS2R R78, SRZ ;  /* 0x00000000004e7805 */ /* 0x000fe4000001ff00 */
[----:B------:R-:W-:Y:S02]  /*5870*/  SHF.L.U32 R3, R100, 0x1f, RZ ;  /* 0x0000001f64037819 */ /* 0x000fe400000006ff */
[----:B------:R-:W-:Y:S02]  /*5880*/  CS2R R76, SRZ ;  /* 0x00000000004c7805 */ /* 0x000fe4000001ff00 */
[----:B------:R-:W-:Y:S02]  /*5890*/  ISETP.NE.U32.OR P5, PT, R0, 0x1, !P1 ;  /* 0x000000010000780c */ /* 0x000fe40004fa5470 */
[----:B------:R-:W-:Y:S02]  /*58a0*/  CS2R R74, SRZ ;  /* 0x00000000004a7805 */ /* 0x000fe4000001ff00 */
[----:B------:R-:W-:Y:S02]  /*58b0*/  PLOP3.LUT P2, PT, PT, PT, UP1, 0x80, 0x8 ;  /* 0x000000000008781c */ /* 0x000fe40003f4f018 */
[----:B------:R-:W-:Y:S02]  /*58c0*/  CS2R R72, SRZ ;  /* 0x0000000000487805 */ /* 0x000fe4000001ff00 */
[----:B------:R-:W-:Y:S02]  /*58d0*/  LOP3.LUT P4, R105, R89, 0xff, RZ, 0xc0, !PT ;  /* 0x000000ff59697812 */ /* 0x000fe4000788c0ff */
[----:B------:R-:W-:Y:S02]  /*58e0*/  CS2R R70, SRZ ;  /* 0x0000000000467805 */ /* 0x000fe4000001ff00 */
[----:B------:R-:W-:Y:S02]  /*58f0*/  SEL R0, RZ, 0xffffffff, P3 ;  /* 0xffffffffff007807 */ /* 0x000fe40001800000 */
[----:B------:R-:W-:Y:S02]  /*5900*/  CS2R R68, SRZ ;  /* 0x0000000000447805 */ /* 0x000fe4000001ff00 */
[----:B------:R-:W-:Y:S02]  /*5910*/  P2R R109, PR, RZ, 0x20 ;  /* 0x00000020ff6d7803 */ /* 0x000fe40000000000 */
[----:B------:R-:W-:Y:S02]  /*5920*/  CS2R R66, SRZ ;  /* 0x0000000000427805 */ /* 0x000fe4000001ff00 */
[----:B------:R-:W-:Y:S02]  /*5930*/  CS2R R64, SRZ ;  /* 0x0000000000407805 */ /* 0x000fe4000001ff00 */
[----:B------:R-:W-:Y:S02]  /*5940*/  CS2R R62, SRZ ;  /* 0x00000000003e7805 */ /* 0x000fe4000001ff00 */
[----:B------:R-:W-:Y:S02]  /*5950*/  CS2R R60, SRZ ;  /* 0x00000000003c7805 */ /* 0x000fe4000001ff00 */
[----:B------:R-:W-:Y:S02]  /*5960*/  @P5 SHF.L.U32 R4, R101, 0x1f, RZ ;  /* 0x0000001f65045819 */ /* 0x000fe400000006ff */
[----:B------:R-:W-:Y:S02]  /*5970*/  CS2R R58, SRZ ;  /* 0x00000000003a7805 */ /* 0x000fe4000001ff00 */
[----:B------:R-:W-:Y:S02]  /*5980*/  @P2 SEL R0, R5, R0, !P4 ;  /* 0x0000000005002207 */ /* 0x000fe40006000000 */
[----:B------:R-:W-:Y:S01]  /*5990*/  CS2R R56, SRZ ;  /* 0x0000000000387805 */ /* 0x000fe2000001ff00 */
[----:B------:R-:W1:Y:S01]  /*59a0*/  @P5 SYNCS.PHASECHK.TRANS64.TRYWAIT P1, [UR48+0x60], R4 ;  /* 0x00006004ff0055a7 */ /* 0x000e620008021130 */
[----:B------:R-:W-:Y:S02]  /*59b0*/  CS2R R54, SRZ ;  /* 0x0000000000367805 */ /* 0x000fe4000001ff00 */
[----:B------:R-:W-:Y:S02]  /*59c0*/  LOP3.LUT R0, R0, 0x1, RZ, 0xc0, !PT ;  /* 0x0000000100007812 */ /* 0x000fe400078ec0ff */
[----:B------:R-:W-:Y:S02]  /*59d0*/  CS2R R52, SRZ ;  /* 0x0000000000347805 */ /* 0x000fe4000001ff00 */
[----:B------:R-:W-:Y:S01]  /*59e0*/  CS2R R50, SRZ ;  /* 0x0000000000327805 */ /* 0x000fe2000001ff00 */
[----:B------:R-:W-:Y:S01]  /*59f0*/  IMAD.MOV.U32 R48, RZ, RZ, RZ ;  /* 0x000000ffff307224 */ /* 0x000fe200078e00ff */
[----:B------:R-:W-:Y:S04]  /*5a00*/  ISETP.NE.U32.AND P2, PT, R0, 0x1, PT ;  /* 0x000000010000780c */ /* 0x000fe80003f45070 */
[----:B------:R-:W-:Y:S01]  /*5a10*/  P2R R113, PR, RZ, 0x4 ;  /* 0x00000004ff717803 */ /* 0x000fe20000000000 */
[----:B------:R3:W4:Y:S01]  /*5a20*/  SYNCS.PHASECHK.TRANS64.TRYWAIT P0, [R110+URZ+0xd0], R3 ;  /* 0x0000d0036e0075a7 */ /* 0x00072200080011ff */
[----:B-1----:R-:W-:Y:S01]  /*5a30*/  @P5 SEL R112, RZ, 0x1, !P1 ;  /* 0x00000001ff705807 */ /* 0x002fe20004800000 */
[----:B---3--:R-:W-:Y:S06]  /*5a40*/  @!P5 BRA `(.L_x_83) ;  /* 0x0000000000e8d947 */ /* 0x008fec0003800000 */
[----:B------:R-:W-:Y:S01]  /*5a50*/  IMAD.MOV.U32 R48, RZ, RZ, RZ ;  /* 0x000000ffff307224 */ /* 0x000fe200078e00ff */
[----:B------:R-:W-:Y:S01]  /*5a60*/  ISETP.NE.AND P1, PT, R112, RZ, PT ;  /* 0x000000ff7000720c */ /* 0x000fe20003f25270 */
[----:B------:R-:W-:Y:S01]  /*5a70*/  BSSY B0, `(.L_x_84) ;  /* 0x0000014000007945 */ /* 0x000fe20003800000 */
[----:B------:R-:W-:Y:S02]  /*5a80*/  CS2R R50, SRZ ;  /* 0x0000000000327805 */ /* 0x000fe4000001ff00 */
        /* <DEDUP_REMOVED lines=13> */
[----:B------:R-:W-:Y:S01]  /*5b60*/  CS2R R78, SRZ ;  /* 0x00000000004e7805 */ /* 0x000fe2000001ff00 */
[----:B------:R-:W-:Y:S06]  /*5b70*/  @P1 BRA `(.L_x_85) ;  /* 0x00000000000c1947 */ /* 0x000fec0003800000 */
[----:B------:R-:W-:Y:S04]  /*5b80*/  SHF.L.U32 R5, R101, 0x1f, RZ ;  /* 0x0000001f65057819 */ /* 0x000fe800000006ff */
[----:B------:R-:W1:Y:S02]  /*5b90*/  SYNCS.PHASECHK.TRANS64.TRYWAIT P1, [UR48+0x60], R5 ;  /* 0x00006005ff0075a7 */ /* 0x000e640008021130 */
[----:B-1----:R-:W-:Y:S05]  /*5ba0*/  @!P1 BRA `(.L_x_86) ;  /* 0x0000004000c49947 */ /* 0x002fea0003800000 */
.L_x_85:
[----:B------:R-:W-:Y:S05]  /*5bb0*/  BSYNC B0 ;  /* 0x0000000000007941 */ /* 0x000fea0003800000 */
.L_x_84:
[----:B------:R-:W-:Y:S01]  /*5bc0*/  ISETP.NE.AND P1, PT, R113, RZ, PT ;  /* 0x000000ff7100720c */ /* 0x000fe20003f25270 */
[----:B------:R-:W-:Y:S11]  /*5bd0*/  HFMA2 R111, -RZ, RZ, 0, 5.9604644775390625e-08 ;  /* 0x00000001ff6f7431 */ /* 0x000ff600000001ff */
[----:B------:R-:W-:Y:S01]  /*5be0*/  @!UPT UIADD3 URZ, UPT, UPT, URZ, URZ, URZ ;  /* 0x000000fffffff290 */ /* 0x000fe2000fffe0ff */
[----:B------:R3:W1:Y:S04]  /*5bf0*/  @P1 LDS R80, [R106+0xe00] ;  /* 0x000e00006a501984 */ /* 0x0006680000000800 */
[----:B------:R3:W1:Y:S04]  /*5c00*/  @P1 LDS R48, [R97+UR48+0x200] ;  /* 0x0002003061301984 */ /* 0x0006680008000800 */
[----:B------:R3:W1:Y:S04]  /*5c10*/  @P1 LDS R50, [R108+0x200] ;  /* 0x000200006c321984 */ /* 0x0006680000000800 */
[----:B------:R3:W1:Y:S04]  /*5c20*/  @P1 LDS R51, [R95] ;  /* 0x000000005f331984 */ /* 0x0006680000000800 */
[----:B------:R3:W1:Y:S04]  /*5c30*/  @P1 LDS R52, [R106] ;  /* 0x000000006a341984 */ /* 0x0006680000000800 */
[----:B------:R3:W1:Y:S04]  /*5c40*/  @P1 LDS R53, [R97+UR48+0x400] ;  /* 0x0004003061351984 */ /* 0x0006680008000800 */
[----:B------:R3:W1:Y:S04]  /*5c50*/  @P1 LDS R54, [R108+0x400] ;  /* 0x000400006c361984 */ /* 0x0006680000000800 */
[----:B------:R3:W1:Y:S04]  /*5c60*/  @P1 LDS R55, [R95+0x200] ;  /* 0x000200005f371984 */ /* 0x0006680000000800 */
[----:B------:R3:W1:Y:S04]  /*5c70*/  @P1 LDS R56, [R106+0x200] ;  /* 0x000200006a381984 */ /* 0x0006680000000800 */
        /* <DEDUP_REMOVED lines=22> */
[----:B------:R3:W1:Y:S02]  /*5de0*/  @P1 LDS R79, [R95+0xe00] ;  /* 0x000e00005f4f1984 */ /* 0x0006640000000800 */
.L_x_83:
[----:B------:R-:W-:Y:S05]  /*5df0*/  BSYNC B1 ;  /* 0x0000000000017941 */ /* 0x000fea0003800000 */
.L_x_82:
[----:B-1----:R-:W-:Y:S04]  /*5e00*/  SHF.R.U32.HI R5, RZ, 0x15, R47 ;  /* 0x00000015ff057819 */ /* 0x002fe8000001162f */
[----:B------:R-:W-:Y:S01]  /*5e10*/  LOP3.LUT P1, RZ, R5, 0x3, R94, 0x48, !PT ;  /* 0x0000000305ff7812 */ /* 0x000fe2000782485e */
[----:B------:R-:W-:Y:S01]  /*5e20*/  @!UPT UIADD3 URZ, UPT, UPT, URZ, URZ, URZ ;  /* 0x000000fffffff290 */ /* 0x000fe2000fffe0ff */
[----:B----4-:R-:W-:Y:S11]  /*5e30*/  @P0 BRA `(.L_x_87) ;  /* 0x0000000000080947 */ /* 0x010ff60003800000 */
[----:B------:R-:W1:Y:S02]  /*5e40*/  SYNCS.PHASECHK.TRANS64.TRYWAIT P0, [R110+URZ+0xd0], R3 ;  /* 0x0000d0036e0075a7 */ /* 0x000e6400080011ff */
[----:B-1----:R-:W-:Y:S05]  /*5e50*/  @!P0 BRA `(.L_x_88) ;  /* 0x0000004000308947 */ /* 0x002fea0003800000 */
.L_x_87:
[----:B------:R-:W-:Y:S05]  /*5e60*/  @!P1 BRA `(.L_x_89) ;  /* 0x0000000000409947 */ /* 0x000fea0003800000 */
[----:B------:R-:W4:Y:S01]  /*5e70*/  LDCU.64 UR8, c[0x4][0x70] ;  /* 0x01000e00ff0877ac */ /* 0x000f220008000a00 */
[----:B------:R-:W-:Y:S01]  /*5e80*/  MOV R15, 0x0 ;  /* 0x00000000000f7802 */ /* 0x000fe20000000f00 */
[----:B------:R-:W-:Y:S02]  /*5e90*/  HFMA2 R12, -RZ, RZ, 0, 5.9604644775390625e-08 ;  /* 0x00000001ff0c7431 */ /* 0x000fe400000001ff */
[----:B------:R-:W-:Y:S02]  /*5ea0*/  IMAD.MOV.U32 R8, RZ, RZ, 0x192 ;  /* 0x00000192ff087424 */ /* 0x000fe400078e00ff */
[----:B------:R-:W-:Y:S01]  /*5eb0*/  IMAD.MOV.U32 R13, RZ, RZ, RZ ;  /* 0x000000ffff0d7224 */ /* 0x000fe200078e00ff */
[----:B------:R-:W5:Y:S01]  /*5ec0*/  LDCU.64 UR6, c[0x4][0x78] ;  /* 0x01000f00ff0677ac */ /* 0x000f620008000a00 */
[----:B------:R-:W1:Y:S01]  /*5ed0*/  LDC.64 R14, c[0x4][R15] ;  /* 0x010000000f0e7b82 */ /* 0x000e620000000a00 */
[----:B------:R-:W2:Y:S01]  /*5ee0*/  LDCU.64 UR4, c[0x4][0x10] ;  /* 0x01000200ff0477ac */ /* 0x000ea20008000a00 */
[----:B----4-:R-:W-:Y:S01]  /*5ef0*/  MOV R5, UR9 ;  /* 0x0000000900057c02 */ /* 0x010fe20008000f00 */
[----:B------:R-:W-:Y:S01]  /*5f00*/  IMAD.U32 R4, RZ, RZ, UR8 ;  /* 0x00000008ff047e24 */ /* 0x000fe2000f8e00ff */
[----:B-----5:R-:W-:Y:S01]  /*5f10*/  MOV R7, UR7 ;  /* 0x0000000700077c02 */ /* 0x020fe20008000f00 */
[----:B------:R-:W-:Y:S01]  /*5f20*/  IMAD.U32 R6, RZ, RZ, UR6 ;  /* 0x00000006ff067e24 */ /* 0x000fe2000f8e00ff */
[----:B--2---:R-:W-:Y:S01]  /*5f30*/  MOV R11, UR5 ;  /* 0x00000005000b7c02 */ /* 0x004fe20008000f00 */
[----:B------:R-:W-:Y:S02]  /*5f40*/  IMAD.U32 R10, RZ, RZ, UR4 ;  /* 0x00000004ff0a7e24 */ /* 0x000fe4000f8e00ff */
[----:B------:R-:W-:Y:S07]  /*5f50*/  LEPC R20, `(.L_x_89) ;  /* 0x000000001014794e */ /* 0x000fee0000000000 */
[----:B-1-3--:R-:W-:Y:S05]  /*5f60*/  CALL.ABS.NOINC R14 ;  /* 0x000000000e007343 */ /* 0x00afea0003c00000 */
.L_x_89:
[----:B------:R-:W-:Y:S05]  /*5f70*/  WARPSYNC.ALL ;  /* 0x0000000000007948 */ /* 0x000fea0003800000 */
[----:B------:R-:W-:Y:S01]  /*5f80*/  R2UR UR4, R47 ;  /* 0x000000002f0472ca */ /* 0x000fe200000e0000 */
[----:B------:R-:W-:Y:S01]  /*5f90*/  BSSY.RECONVERGENT B0, `(.L_x_90) ;  /* 0x0000083000007945 */ /* 0x000fe20003800200 */
[----:B------:R-:W-:Y:S11]  /*5fa0*/  ISETP.NE.AND P0, PT, R103, RZ, PT ;  /* 0x000000ff6700720c */ /* 0x000ff60003f05270 */
[----:B------:R-:W2:Y:S02]  /*5fb0*/  LDTM.x32 R4, tmem[UR4] ;  /* 0x00000004000479ee */ /* 0x000ea400082c0000 */
[C---:B--2---:R-:W-:Y:S01]  /*5fc0*/  FMUL R4, R46.reuse, R4 ;  /* 0x000000042e047220 */ /* 0x044fe20000400000 */
[C---:B------:R-:W-:Y:S01]  /*5fd0*/  FMUL R5, R46.reuse, R5 ;  /* 0x000000052e057220 */ /* 0x040fe20000400000 */
[C---:B------:R-:W-:Y:S01]  /*5fe0*/  FMUL R6, R46.reuse, R6 ;  /* 0x000000062e067220 */ /* 0x040fe20000400000 */
[C---:B------:R-:W-:Y:S01]  /*5ff0*/  FMUL R7, R46.reuse, R7 ;  /* 0x000000072e077220 */ /* 0x040fe20000400000 */
[C---:B------:R-:W-:Y:S01]  /*6000*/  FFMA R4, R49.reuse, R48, R4 ;  /* 0x0000003031047223 */ /* 0x040fe20000000004 */
[C---:B------:R-:W-:Y:S01]  /*6010*/  FFMA R5, R49.reuse, R50, R5 ;  /* 0x0000003231057223 */ /* 0x040fe20000000005 */
[C---:B------:R-:W-:Y:S01]  /*6020*/  FFMA R6, R49.reuse, R51, R6 ;  /* 0x0000003331067223 */ /* 0x040fe20000000006 */
[C---:B------:R-:W-:Y:S01]  /*6030*/  FFMA R7, R49.reuse, R52, R7 ;  /* 0x0000003431077223 */ /* 0x040fe20000000007 */
[C---:B------:R-:W-:Y:S01]  /*6040*/  FMUL R8, R46.reuse, R8 ;  /* 0x000000082e087220 */ /* 0x040fe20000400000 */
[----:B------:R2:W-:Y:S01]  /*6050*/  STS [R97+UR48+0x200], R4 ;  /* 0x0002000461007988 */ /* 0x0005e20008000830 */
[C---:B------:R-:W-:Y:S01]  /*6060*/  FMUL R9, R46.reuse, R9 ;  /* 0x000000092e097220 */ /* 0x040fe20000400000 */
[C---:B------:R-:W-:Y:S01]  /*6070*/  FMUL R10, R46.reuse, R10 ;  /* 0x0000000a2e0a7220 */ /* 0x040fe20000400000 */
[C---:B------:R-:W-:Y:S01]  /*6080*/  FFMA R8, R49.reuse, R53, R8 ;  /* 0x0000003531087223 */ /* 0x040fe20000000008 */
[----:B------:R2:W-:Y:S01]  /*6090*/  STS [R108+0x200], R5 ;  /* 0x000200056c007388 */ /* 0x0005e20000000800 */
[C---:B------:R-:W-:Y:S01]  /*60a0*/  FFMA R9, R49.reuse, R54, R9 ;  /* 0x0000003631097223 */ /* 0x040fe20000000009 */
[C---:B------:R-:W-:Y:S01]  /*60b0*/  FFMA R10, R49.reuse, R55, R10 ;  /* 0x00000037310a7223 */ /* 0x040fe2000000000a */
[C---:B------:R-:W-:Y:S01]  /*60c0*/  FMUL R11, R46.reuse, R11 ;  /* 0x0000000b2e0b7220 */ /* 0x040fe20000400000 */
[----:B------:R2:W-:Y:S01]  /*60d0*/  STS [R95], R6 ;  /* 0x000000065f007388 */ /* 0x0005e20000000800 */
[C---:B------:R-:W-:Y:S01]  /*60e0*/  FMUL R12, R46.reuse, R12 ;  /* 0x0000000c2e0c7220 */ /* 0x040fe20000400000 */
[C---:B------:R-:W-:Y:S01]  /*60f0*/  FMUL R13, R46.reuse, R13 ;  /* 0x0000000d2e0d7220 */ /* 0x040fe20000400000 */
[C---:B------:R-:W-:Y:S01]  /*6100*/  FFMA R11, R49.reuse, R56, R11 ;  /* 0x00000038310b7223 */ /* 0x040fe2000000000b */
[----:B------:R2:W-:Y:S01]  /*6110*/  STS [R106], R7 ;  /* 0x000000076a007388 */ /* 0x0005e20000000800 */
        /* <DEDUP_REMOVED lines=11> */
[----:B------:R2:W-:Y:S01]  /*61d0*/  STS [R95+0x200], R10 ;  /* 0x0002000a5f007388 */ /* 0x0005e20000000800 */
[C---:B------:R-:W-:Y:S01]  /*61e0*/  FMUL R18, R46.reuse, R18 ;  /* 0x000000122e127220 */ /* 0x040fe20000400000 */
[C---:B------:R-:W-:Y:S01]  /*61f0*/  FMUL R19, R46.reuse, R19 ;  /* 0x000000132e137220 */ /* 0x040fe20000400000 */
[C---:B------:R-:W-:Y:S01]  /*6200*/  FFMA R17, R49.reuse, R62, R17 ;  /* 0x0000003e31117223 */ /* 0x040fe20000000011 */
[----:B------:R2:W-:Y:S01]  /*6210*/  STS [R106+0x200], R11 ;  /* 0x0002000b6a007388 */ /* 0x0005e20000000800 */
        /* <DEDUP_REMOVED lines=42> */
[----:B------:R-:W-:Y:S01]  /*64c0*/  FMUL R35, R46, R35 ;  /* 0x000000232e237220 */ /* 0x000fe20000400000 */
[----:B------:R2:W-:Y:S03]  /*64d0*/  STS [R95+0x800], R22 ;  /* 0x000800165f007388 */ /* 0x0005e60000000800 */
[----:B------:R-:W-:Y:S01]  /*64e0*/  FFMA R35, R49, R80, R35 ;  /* 0x0000005031237223 */ /* 0x000fe20000000023 */
[----:B------:R2:W-:Y:S04]  /*64f0*/  STS [R106+0x800], R23 ;  /* 0x000800176a007388 */ /* 0x0005e80000000800 */
[----:B------:R2:W-:Y:S04]  /*6500*/  STS [R97+UR48+0xc00], R24 ;  /* 0x000c001861007988 */ /* 0x0005e80008000830 */
[----:B------:R2:W-:Y:S04]  /*6510*/  STS [R108+0xc00], R25 ;  /* 0x000c00196c007388 */ /* 0x0005e80000000800 */
[----:B------:R2:W-:Y:S04]  /*6520*/  STS [R95+0xa00], R26 ;  /* 0x000a001a5f007388 */ /* 0x0005e80000000800 */
        /* <DEDUP_REMOVED lines=8> */
[----:B------:R2:W-:Y:S01]  /*65b0*/  STS [R106+0xe00], R35 ;  /* 0x000e00236a007388 */ /* 0x0005e20000000800 */
[----:B------:R-:W-:Y:S01]  /*65c0*/  @!PT LDS RZ, [RZ] ;  /* 0x00000000fffff984 */ /* 0x000fe20000000800 */
[----:B------:R-:W-:Y:S01]  /*65d0*/  @!PT LDS RZ, [RZ] ;  /* 0x00000000fffff984 */ /* 0x000fe20000000800 */
[----:B------:R-:W-:Y:S01]  /*65e0*/  @!PT LDS RZ, [RZ] ;  /* 0x00000000fffff984 */ /* 0x000fe20000000800 */
[----:B------:R-:W-:Y:S01]  /*65f0*/  @!PT LDS RZ, [RZ] ;  /* 0x00000000fffff984 */ /* 0x000fe20000000800 */
[----:B------:R4:W-:Y:S06]  /*6600*/  MEMBAR.ALL.CTA ;  /* 0x0000000000007992 */ /* 0x0009ec0000008000 */
[----:B----4-:R-:W4:Y:S02]  /*6610*/  FENCE.VIEW.ASYNC.S ;  /* 0x00000000000073c6 */ /* 0x010f240000000000 */
[----:B----4-:R-:W-:Y:S06]  /*6620*/  BAR.SYNC.DEFER_BLOCKING 0x1, 0x80 ;  /* 0x0042000000007b1d */ /* 0x010fec0000010000 */
[----:B------:R-:W-:Y:S05]  /*6630*/  @P0 BRA `(.L_x_91) ;  /* 0x0000000000600947 */ /* 0x000fea0003800000 */
[----:B------:R-:W-:Y:S02]  /*6640*/  UIADD3 UR4, UPT, UPT, UR48, 0x200, URZ ;  /* 0x0000020030047890 */ /* 0x000fe4000fffe0ff */
[----:B------:R-:W-:Y:S01]  /*6650*/  UIADD3 UR16, UP0, UPT, UR52, 0x880, URZ ;  /* 0x0000088034107890 */ /* 0x000fe2000ff1e0ff */
[----:B------:R-:W-:Y:S01]  /*6660*/  UMOV UR43, UR36 ;  /* 0x00000024002b7c82 */ /* 0x000fe20008000000 */
[----:B------:R-:W-:Y:S02]  /*6670*/  UIADD3 UR13, UPT, UPT, UR41, 0x20, URZ ;  /* 0x00000020290d7890 */ /* 0x000fe4000fffe0ff */
[----:B------:R-:W-:Y:S01]  /*6680*/  MOV R96, UR4 ;  /* 0x0000000400607c02 */ /* 0x000fe20008000f00 */
[----:B------:R-:W-:Y:S02]  /*6690*/  UIADD3.X UR17, UPT, UPT, URZ, UR53, URZ, UP0, !UPT ;  /* 0x00000035ff117290 */ /* 0x000fe400087fe4ff */
[----:B------:R-:W-:Y:S01]  /*66a0*/  UIADD3 UR12, UPT, UPT, UR48, 0x1200, URZ ;  /* 0x00001200300c7890 */ /* 0x000fe2000fffe0ff */
[----:B------:R-:W-:Y:S01]  /*66b0*/  R2UR UR40, R96 ;  /* 0x00000000602872ca */ /* 0x000fe200000e0000 */
[----:B------:R-:W-:Y:S01]  /*66c0*/  UMOV UR14, UR42 ;  /* 0x0000002a000e7c82 */ /* 0x000fe20008000000 */
[----:B------:R-:W-:Y:S01]  /*66d0*/  UMOV UR15, UR36 ;  /* 0x00000024000f7c82 */ /* 0x000fe20008000000 */
[----:B------:R-:W-:Y:S02]  /*66e0*/  UIADD3 UR9, UPT, UPT, UR41, 0x40, URZ ;  /* 0x0000004029097890 */ /* 0x000fe4000fffe0ff */
[----:B------:R-:W-:Y:S01]  /*66f0*/  UIADD3 UR8, UPT, UPT, UR48, 0x2200, URZ ;  /* 0x0000220030087890 */ /* 0x000fe2000fffe0ff */
[----:B------:R-:W-:Y:S01]  /*6700*/  UMOV UR10, UR42 ;  /* 0x0000002a000a7c82 */ /* 0x000fe20008000000 */
[----:B------:R-:W-:Y:S01]  /*6710*/  UMOV UR11, UR36 ;  /* 0x00000024000b7c82 */ /* 0x000fe20008000000 */
[----:B------:R-:W-:Y:S02]  /*6720*/  UIADD3 UR5, UPT, UPT, UR41, 0x60, URZ ;  /* 0x0000006029057890 */ /* 0x000fe4000fffe0ff */
[----:B------:R-:W-:Y:S03]  /*6730*/  UIADD3 UR4, UPT, UPT, UR48, 0x3200, URZ ;  /* 0x0000320030047890 */ /* 0x000fe6000fffe0ff */
[----:B------:R4:W-:Y:S01]  /*6740*/  UTMASTG.3D [UR40], [UR16] ;  /* 0x00000028100073b5 */ /* 0x0009e20008010000 */
[----:B------:R-:W-:Y:S01]  /*6750*/  UMOV UR6, UR42 ;  /* 0x0000002a00067c82 */ /* 0x000fe20008000000 */
[----:B------:R-:W-:Y:S01]  /*6760*/  UMOV UR7, UR36 ;  /* 0x0000002400077c82 */ /* 0x000fe20008000000 */
[----:B------:R4:W-:Y:S01]  /*6770*/  UTMASTG.3D [UR12], [UR16] ;  /* 0x0000000c100073b5 */ /* 0x0009e20008010000 */
[----:B------:R4:W-:Y:S02]  /*6780*/  UTMASTG.3D [UR8], [UR16] ;  /* 0x00000008100073b5 */ /* 0x0009e40008010000 */
[----:B------:R4:W-:Y:S01]  /*6790*/  UTMASTG.3D [UR4], [UR16] ;  /* 0x00000004100073b5 */ /* 0x0009e20008010000 */
[----:B------:R0:W-:Y:S01]  /*67a0*/  UTMACMDFLUSH ;  /* 0x00000000000079b7 */ /* 0x0001e20000000000 */
[----:B----4-:R-:W-:Y:S04]  /*67b0*/  DEPBAR.LE SB0, 0x1 ;  /* 0x000080400000791a */ /* 0x010fe80000000000 */
.L_x_91:
[----:B------:R-:W-:Y:S05]  /*67c0*/  BSYNC.RECONVERGENT B0 ;  /* 0x0000000000007941 */ /* 0x000fea0003800200 */
.L_x_90:
[----:B------:R-:W-:Y:S01]  /*67d0*/  BAR.SYNC.DEFER_BLOCKING 0x1, 0x80 ;  /* 0x0042000000007b1d */ /* 0x000fe20000010000 */
[----:B------:R-:W-:Y:S01]  /*67e0*/  ISETP.NE.AND P1, PT, R109, RZ, PT ;  /* 0x000000ff6d00720c */ /* 0x000fe20003f25270 */
[----:B------:R-:W-:Y:S01]  /*67f0*/  UISETP.NE.AND UP0, UPT, UR49, URZ, UPT ;  /* 0x000000ff3100728c */ /* 0x000fe2000bf05270 */
[----:B-1----:R-:W-:Y:S11]  /*6800*/  LEA R3, R111, UR48, 0x3 ;  /* 0x000000306f037c11 */ /* 0x002ff6000f8e18ff */
[----:B--2---:R-:W-:Y:S01]  /*6810*/  @P1 SHF.L.U32 R4, R101, 0x1f, RZ ;  /* 0x0000001f65041819 */ /* 0x004fe200000006ff */
[----:B------:R-:W-:Y:S06]  /*6820*/  BRA.U !UP0, `(.L_x_92) ;  /* 0x0000000108247547 */ /* 0x000fec000b800000 */
[----:B------:R-:W-:Y:S01]  /*6830*/  IMAD.U32 R5, RZ, RZ, UR51 ;  /* 0x00000033ff057e24 */ /* 0x000fe2000f8e00ff */
[----:B------:R-:W-:Y:S01]  /*6840*/  MOV R0, UR37 ;  /* 0x0000002500007c02 */ /* 0x000fe20008000f00 */
[----:B------:R-:W-:Y:S03]  /*6850*/  UIADD3 UR51, UPT, UPT, UR51, 0x1, URZ ;  /* 0x0000000133337890 */ /* 0x000fe6000fffe0ff */
[----:B------:R-:W-:Y:S01]  /*6860*/  @P1 LEA R5, R5, UR48, 0x3 ;  /* 0x0000003005051c11 */ /* 0x000fe2000f8e18ff */
[----:B------:R-:W-:Y:S04]  /*6870*/  UISETP.NE.AND UP0, UPT, UR51, 0x4, UPT ;  /* 0x000000043300788c */ /* 0x000fe8000bf05270 */
[----:B------:R-:W-:Y:S01]  /*6880*/  @P1 VIADD R5, R5, 0x80 ;  /* 0x0000008005051836 */ /* 0x000fe20000000000 */
[----:B------:R-:W-:Y:S04]  /*6890*/  USEL UR51, UR51, URZ, UP0 ;  /* 0x000000ff33337287 */ /* 0x000fe80008000000 */
[----:B------:R-:W-:Y:S04]  /*68a0*/  @P1 PRMT R0, R0, 0x654, R5 ;  /* 0x0000065400001816 */ /* 0x000fe80000000005 */
[----:B------:R1:W-:Y:S04]  /*68b0*/  @P1 SYNCS.ARRIVE.TRANS64.RED.A1T0 RZ, [R0+URZ], RZ ;  /* 0x000000ff00ff19a7 */ /* 0x0003e800081004ff */
.L_x_92:
[----:B------:R-:W2:Y:S01]  /*68c0*/  @P1 SYNCS.PHASECHK.TRANS64.TRYWAIT P0, [R3+URZ+0x60], R4 ;  /* 0x00006004030015a7 */ /* 0x000ea200080011ff */
[----:B------:R-:W-:Y:S01]  /*68d0*/  BSSY B1, `(.L_x_93) ;  /* 0x0000033000017945 */ /* 0x000fe20003800000 */
[----:B--2---:R-:W-:Y:S03]  /*68e0*/  @P1 SEL R112, RZ, 0x1, !P0 ;  /* 0x00000001ff701807 */ /* 0x004fe60004000000 */
[----:B------:R-:W-:Y:S05]  /*68f0*/  @!P1 BRA `(.L_x_94) ;  /* 0x0000000000c09947 */ /* 0x000fea0003800000 */
[----:B------:R-:W-:Y:S01]  /*6900*/  ISETP.NE.AND P0, PT, R112, RZ, PT ;  /* 0x000000ff7000720c */ /* 0x000fe20003f05270 */
[----:B------:R-:W-:Y:S01]  /*6910*/  BSSY B0, `(.L_x_95) ;  /* 0x0000009000007945 */ /* 0x000fe20003800000 */
[----:B------:R-:W-:Y:S11]  /*6920*/  ISETP.NE.AND P1, PT, R113, RZ, PT ;  /* 0x000000ff7100720c */ /* 0x000ff60003f25270 */
[----:B------:R-:W-:Y:S02]  /*6930*/  @!UPT UIADD3 URZ, UPT, UPT, URZ, URZ, URZ ;  /* 0x000000fffffff290 */ /* 0x000fe4000fffe0ff */
[C---:B------:R-:W-:Y:S02]  /*6940*/  @P1 IMAD R5, R111.reuse, 0x4000, R91 ;  /* 0x000040006f051824 */ /* 0x040fe400078e025b */
[----:B------:R-:W-:Y:S01]  /*6950*/  @P1 IMAD R4, R111, 0x4000, R108 ;  /* 0x000040006f041824 */ /* 0x000fe200078e026c */
[----:B------:R-:W-:Y:S06]  /*6960*/  @P0 BRA `(.L_x_96) ;  /* 0x00000000000c0947 */ /* 0x000fec0003800000 */
[----:B-1----:R-:W-:Y:S04]  /*6970*/  SHF.L.U32 R0, R101, 0x1f, RZ ;  /* 0x0000001f65007819 */ /* 0x002fe800000006ff */
[----:B------:R-:W1:Y:S02]  /*6980*/  SYNCS.PHASECHK.TRANS64.TRYWAIT P0, [R3+URZ+0x60], R0 ;  /* 0x00006000030075a7 */ /* 0x000e6400080011ff */
[----:B-1----:R-:W-:Y:S05]  /*6990*/  @!P0 BRA `(.L_x_97) ;  /* 0x0000003400748947 */ /* 0x002fea0003800000 */
.L_x_96:
[----:B------:R-:W-:Y:S05]  /*69a0*/  BSYNC B0 ;  /* 0x0000000000007941 */ /* 0x000fea0003800000 */
.L_x_95:
[----:B------:R-:W-:Y:S11]  /*69b0*/  ISETP.NE.AND P0, PT, R113, RZ, PT ;  /* 0x000000ff7100720c */ /* 0x000ff60003f05270 */
[----:B------:R-:W-:Y:S02]  /*69c0*/  @!UPT UIADD3 URZ, UPT, UPT, URZ, URZ, URZ ;  /* 0x000000fffffff290 */ /* 0x000fe4000fffe0ff */
[----:B------:R2:W4:Y:S01]  /*69d0*/  @P0 LDS R48, [R5+0x200] ;  /* 0x0002000005300984 */ /* 0x0005220000000800 */
[C---:B-1----:R-:W-:Y:S01]  /*69e0*/  @P0 IMAD R0, R111.reuse, 0x4000, R95 ;  /* 0x000040006f000824 */ /* 0x042fe200078e025f */
[C---:B------:R-:W-:Y:S01]  /*69f0*/  @P0 LEA R3, R111.reuse, R106, 0xe ;  /* 0x0000006a6f030211 */ /* 0x040fe200078e70ff */
[----:B------:R-:W-:Y:S01]  /*6a00*/  VIADD R111, R111, 0x1 ;  /* 0x000000016f6f7836 */ /* 0x000fe20000000000 */
[----:B------:R2:W1:Y:S04]  /*6a10*/  @P0 LDS R53, [R5+0x400] ;  /* 0x0004000005350984 */ /* 0x0004680000000800 */
        /* <DEDUP_REMOVED lines=14> */
[----:B------:R2:W1:Y:S04]  /*6b00*/  @P0 LDS R51, [R0] ;  /* 0x0000000000330984 */ /* 0x0004680000000800 */
        /* <DEDUP_REMOVED lines=14> */
[----:B----4-:R2:W1:Y:S02]  /*6bf0*/  @P0 LDS R80, [R3+0xe00] ;  /* 0x000e000003500984 */ /* 0x0104640000000800 */
.L_x_94:
[----:B------:R-:W-:Y:S05]  /*6c00*/  BSYNC B1 ;  /* 0x0000000000017941 */ /* 0x000fea0003800000 */
.L_x_93:
[----:B--2---:R-:W-:Y:S05]  /*6c10*/  VIADD R3, R47, 0x20 ;  /* 0x000000202f037836 */ /* 0x004fea0000000000 */
[----:B------:R-:W-:Y:S04]  /*6c20*/  SHF.R.U32.HI R3, RZ, 0x15, R3 ;  /* 0x00000015ff037819 */ /* 0x000fe80000011603 */
[----:B------:R-:W-:Y:S11]  /*6c30*/  LOP3.LUT P0, RZ, R3, 0x3, R94, 0x48, !PT ;  /* 0x0000000303ff7812 */ /* 0x000ff6000780485e */
[----:B------:R-:W-:Y:S02]  /*6c40*/  @!UPT UIADD3 URZ, UPT, UPT, URZ, URZ, URZ ;  /* 0x000000fffffff290 */ /* 0x000fe4000fffe0ff */
[----:B------:R-:W-:Y:S05]  /*6c50*/  @!P0 BRA `(.L_x_98) ;  /* 0x0000000000408947 */ /* 0x000fea0003800000 */
[----:B------:R-:W2:Y:S01]  /*6c60*/  LDCU.64 UR8, c[0x4][0x70] ;  /* 0x01000e00ff0877ac */ /* 0x000ea20008000a00 */
[----:B------:R-:W-:Y:S01]  /*6c70*/  MOV R15, 0x0 ;  /* 0x00000000000f7802 */ /* 0x000fe20000000f00 */
[----:B------:R-:W-:Y:S02]  /*6c80*/  HFMA2 R12, -RZ, RZ, 0, 5.9604644775390625e-08 ;  /* 0x00000001ff0c7431 */ /* 0x000fe400000001ff */
[----:B------:R-:W-:Y:S02]  /*6c90*/  IMAD.MOV.U32 R8, RZ, RZ, 0x192 ;  /* 0x00000192ff087424 */ /* 0x000fe400078e00ff */
[----:B------:R-:W-:Y:S01]  /*6ca0*/  IMAD.MOV.U32 R13, RZ, RZ, RZ ;  /* 0x000000ffff0d7224 */ /* 0x000fe200078e00ff */
[----:B------:R-:W4:Y:S01]  /*6cb0*/  LDCU.64 UR6, c[0x4][0x78] ;  /* 0x01000f00ff0677ac */ /* 0x000f220008000a00 */
[----:B------:R-:W1:Y:S01]  /*6cc0*/  LDC.64 R14, c[0x4][R15] ;  /* 0x010000000f0e7b82 */ /* 0x000e620000000a00 */
[----:B------:R-:W5:Y:S01]  /*6cd0*/  LDCU.64 UR4, c[0x4][0x10] ;  /* 0x01000200ff0477ac */ /* 0x000f620008000a00 */
[----:B--2---:R-:W-:Y:S01]  /*6ce0*/  MOV R5, UR9 ;  /* 0x0000000900057c02 */ /* 0x004fe20008000f00 */
[----:B------:R-:W-:Y:S01]  /*6cf0*/  IMAD.U32 R4, RZ, RZ, UR8 ;  /* 0x00000008ff047e24 */ /* 0x000fe2000f8e00ff */
[----:B----4-:R-:W-:Y:S01]  /*6d00*/  MOV R7, UR7 ;  /* 0x0000000700077c02 */ /* 0x010fe20008000f00 */
[----:B------:R-:W-:Y:S01]  /*6d10*/  IMAD.U32 R6, RZ, RZ, UR6 ;  /* 0x00000006ff067e24 */ /* 0x000fe2000f8e00ff */
[----:B-----5:R-:W-:Y:S01]  /*6d20*/  MOV R11, UR5 ;  /* 0x00000005000b7c02 */ /* 0x020fe20008000f00 */
[----:B------:R-:W-:Y:S02]  /*6d30*/  IMAD.U32 R10, RZ, RZ, UR4 ;  /* 0x00000004ff0a7e24 */ /* 0x000fe4000f8e00ff */
[----:B------:R-:W-:Y:S07]  /*6d40*/  LEPC R20, `(.L_x_98) ;  /* 0x000000001014794e */ /* 0x000fee0000000000 */
[----:B-1-3--:R-:W-:Y:S05]  /*6d50*/  CALL.ABS.NOINC R14 ;  /* 0x000000000e007343 */ /* 0x00afea0003c00000 */
.L_x_98:
[----:B------:R-:W-:Y:S05]  /*6d60*/  WARPSYNC.ALL ;  /* 0x0000000000007948 */ /* 0x000fea0003800000 */
[----:B------:R-:W-:Y:S01]  /*6d70*/  R2UR UR4, R47 ;  /* 0x000000002f0472ca */ /* 0x000fe200000e0000 */
[----:B------:R-:W-:Y:S01]  /*6d80*/  BSSY.RECONVERGENT B0, `(.L_x_99) ;  /* 0x000008b000007945 */ /* 0x000fe20003800200 */
[----:B------:R-:W-:Y:S02]  /*6d90*/  ISETP.NE.AND P6, PT, R109, RZ, PT ;  /* 0x000000ff6d00720c */ /* 0x000fe40003fc5270 */
[----:B------:R-:W-:Y:S02]  /*6da0*/  ISETP.NE.AND P0, PT, R103, RZ, PT ;  /* 0x000000ff6700720c */ /* 0x000fe40003f05270 */
[----:B------:R-:W-:Y:S02]  /*6db0*/  MOV R3, UR51 ;  /* 0x0000003300037c02 */ /* 0x000fe40008000f00 */
[----:B-1----:R-:W-:Y:S05]  /*6dc0*/  MOV R0, UR37 ;  /* 0x0000002500007c02 */ /* 0x002fea0008000f00 */
[----:B------:R-:W1:Y:S02]  /*6dd0*/  LDTM.x32 R4, tmem[UR4+0x20] ;  /* 0x00002004000479ee */ /* 0x000e6400082c0000 */
[----:B------:R-:W-:Y:S02]  /*6de0*/  @P6 LEA R3, R3, UR48, 0x3 ;  /* 0x0000003003036c11 */ /* 0x000fe4000f8e18ff */
[----:B------:R-:W-:Y:S02]  /*6df0*/  @P6 SHF.L.U32 R114, R101, 0x1f, RZ ;  /* 0x0000001f65726819 */ /* 0x000fe400000006ff */
[----:B------:R-:W-:Y:S04]  /*6e00*/  @P6 IADD3 R3, PT, PT, R3, 0x80, RZ ;  /* 0x0000008003036810 */ /* 0x000fe80007ffe0ff */
[----:B------:R-:W-:Y:S02]  /*6e10*/  @P6 PRMT R0, R0, 0x654, R3 ;  /* 0x0000065400006816 */ /* 0x000fe40000000003 */
[----:B------:R-:W-:Y:S01]  /*6e20*/  LEA R3, R111, UR48, 0x3 ;  /* 0x000000306f037c11 */ /* 0x000fe2000f8e18ff */
[C---:B-1----:R-:W-:Y:S01]  /*6e30*/  FMUL R4, R46.reuse, R4 ;  /* 0x000000042e047220 */ /* 0x042fe20000400000 */
        /* <DEDUP_REMOVED lines=100> */
[----:B--2---:R-:W2:Y:S02]  /*7480*/  FENCE.VIEW.ASYNC.S ;  /* 0x00000000000073c6 */ /* 0x004ea40000000000 */
[----:B--2---:R-:W-:Y:S06]  /*7490*/  BAR.SYNC.DEFER_BLOCKING 0x1, 0x80 ;  /* 0x0042000000007b1d */ /* 0x004fec0000010000 */
[----:B------:R-:W-:Y:S05]  /*74a0*/  @P0 BRA `(.L_x_100) ;  /* 0x0000000000600947 */ /* 0x000fea0003800000 */
[----:B------:R-:W-:Y:S02]  /*74b0*/  UIADD3 UR20, UP0, UPT, UR52, 0x880, URZ ;  /* 0x0000088034147890 */ /* 0x000fe4000ff1e0ff */
[----:B------:R-:W-:Y:S02]  /*74c0*/  UIADD3 UR14, UPT, UPT, UR42, 0x20, URZ ;  /* 0x000000202a0e7890 */ /* 0x000fe4000fffe0ff */
[----:B------:R-:W-:Y:S02]  /*74d0*/  UIADD3 UR12, UPT, UPT, UR48, 0x4200, URZ ;  /* 0x00004200300c7890 */ /* 0x000fe4000fffe0ff */
[----:B------:R-:W-:Y:S01]  /*74e0*/  UIADD3.X UR21, UPT, UPT, URZ, UR53, URZ, UP0, !UPT ;  /* 0x00000035ff157290 */ /* 0x000fe200087fe4ff */
[----:B------:R-:W-:Y:S01]  /*74f0*/  UMOV UR13, UR41 ;  /* 0x00000029000d7c82 */ /* 0x000fe20008000000 */
[----:B------:R-:W-:Y:S01]  /*7500*/  UMOV UR15, UR36 ;  /* 0x00000024000f7c82 */ /* 0x000fe20008000000 */
[----:B------:R-:W-:Y:S02]  /*7510*/  UIADD3 UR17, UPT, UPT, UR41, 0x20, URZ ;  /* 0x0000002029117890 */ /* 0x000fe4000fffe0ff */
[----:B------:R-:W-:Y:S01]  /*7520*/  UIADD3 UR16, UPT, UPT, UR48, 0x5200, URZ ;  /* 0x0000520030107890 */ /* 0x000fe2000fffe0ff */
[----:B------:R-:W-:Y:S03]  /*7530*/  UMOV UR19, UR36 ;  /* 0x0000002400137c82 */ /* 0x000fe60008000000 */
[----:B------:R2:W-:Y:S01]  /*7540*/  UTMASTG.3D [UR12], [UR20] ;  /* 0x0000000c140073b5 */ /* 0x0005e20008010000 */
[----:B------:R-:W-:Y:S01]  /*7550*/  UMOV UR18, UR14 ;  /* 0x0000000e00127c82 */ /* 0x000fe20008000000 */
[----:B------:R-:W-:Y:S02]  /*7560*/  UIADD3 UR9, UPT, UPT, UR41, 0x40, URZ ;  /* 0x0000004029097890 */ /* 0x000fe4000fffe0ff */
[----:B------:R-:W-:Y:S01]  /*7570*/  UIADD3 UR8, UPT, UPT, UR48, 0x6200, URZ ;  /* 0x0000620030087890 */ /* 0x000fe2000fffe0ff */
[----:B------:R-:W-:Y:S01]  /*7580*/  UMOV UR11, UR36 ;  /* 0x00000024000b7c82 */ /* 0x000fe20008000000 */
[----:B------:R-:W-:Y:S01]  /*7590*/  UMOV UR10, UR14 ;  /* 0x0000000e000a7c82 */ /* 0x000fe20008000000 */
[----:B------:R2:W-:Y:S01]  /*75a0*/  UTMASTG.3D [UR16], [UR20] ;  /* 0x00000010140073b5 */ /* 0x0005e20008010000 */
[----:B------:R-:W-:Y:S02]  /*75b0*/  UIADD3 UR5, UPT, UPT, UR41, 0x60, URZ ;  /* 0x0000006029057890 */ /* 0x000fe4000fffe0ff */
[----:B------:R-:W-:Y:S01]  /*75c0*/  UIADD3 UR4, UPT, UPT, UR48, 0x7200, URZ ;  /* 0x0000720030047890 */ /* 0x000fe2000fffe0ff */
[----:B------:R-:W-:Y:S01]  /*75d0*/  UMOV UR7, UR36 ;  /* 0x0000002400077c82 */ /* 0x000fe20008000000 */
[----:B------:R-:W-:Y:S01]  /*75e0*/  UMOV UR6, UR14 ;  /* 0x0000000e00067c82 */ /* 0x000fe20008000000 */
[----:B------:R2:W-:Y:S06]  /*75f0*/  UTMASTG.3D [UR8], [UR20] ;  /* 0x00000008140073b5 */ /* 0x0005ec0008010000 */
[----:B------:R2:W-:Y:S01]  /*7600*/  UTMASTG.3D [UR4], [UR20] ;  /* 0x00000004140073b5 */ /* 0x0005e20008010000 */
[----:B------:R0:W-:Y:S01]  /*7610*/  UTMACMDFLUSH ;  /* 0x00000000000079b7 */ /* 0x0001e20000000000 */
[----:B--2---:R-:W-:Y:S04]  /*7620*/  DEPBAR.LE SB0, 0x1 ;  /* 0x000080400000791a */ /* 0x004fe80000000000 */
.L_x_100:
[----:B------:R-:W-:Y:S05]  /*7630*/  BSYNC.RECONVERGENT B0 ;  /* 0x0000000000007941 */ /* 0x000fea0003800200 */
.L_x_99:
[----:B------:R-:W-:Y:S01]  /*7640*/  BAR.SYNC.DEFER_BLOCKING 0x1, 0x80 ;  /* 0x0042000000007b1d */ /* 0x000fe20000010000 */
[----:B------:R-:W-:Y:S04]  /*7650*/  UIADD3 UR40, UPT, UPT, UR51, 0x1, URZ ;  /* 0x0000000133287890 */ /* 0x000fe8000fffe0ff */
[----:B------:R-:W-:Y:S04]  /*7660*/  UISETP.NE.AND UP0, UPT, UR40, 0x4, UPT ;  /* 0x000000042800788c */ /* 0x000fe8000bf05270 */
[----:B------:R-:W-:Y:S01]  /*7670*/  USEL UR40, UR40, URZ, UP0 ;  /* 0x000000ff28287287 */ /* 0x000fe20008000000 */
[----:B------:R2:W-:Y:S01]  /*7680*/  @P6 SYNCS.ARRIVE.TRANS64.RED.A1T0 RZ, [R0+URZ], RZ ;  /* 0x000000ff00ff69a7 */ /* 0x0005e200081004ff */
[----:B------:R-:W-:Y:S01]  /*7690*/  BSSY B1, `(.L_x_101) ;  /* 0x0000034000017945 */ /* 0x000fe20003800000 */
[----:B------:R-:W4:Y:S02]  /*76a0*/  @P6 SYNCS.PHASECHK.TRANS64.TRYWAIT P0, [R3+URZ+0x60], R114 ;  /* 0x00006072030065a7 */ /* 0x000f2400080011ff */
[----:B----4-:R-:W-:Y:S01]  /*76b0*/  @P6 SEL R112, RZ, 0x1, !P0 ;  /* 0x00000001ff706807 */ /* 0x010fe20004000000 */
[----:B--2---:R-:W-:Y:S06]  /*76c0*/  @!P6 BRA `(.L_x_102) ;  /* 0x0000000000c0e947 */ /* 0x004fec0003800000 */
[----:B------:R-:W-:Y:S01]  /*76d0*/  ISETP.NE.AND P0, PT, R112, RZ, PT ;  /* 0x000000ff7000720c */ /* 0x000fe20003f05270 */
[----:B------:R-:W-:Y:S01]  /*76e0*/  BSSY B0, `(.L_x_103) ;  /* 0x0000009000007945 */ /* 0x000fe20003800000 */
[----:B------:R-:W-:Y:S11]  /*76f0*/  ISETP.NE.AND P1, PT, R113, RZ, PT ;  /* 0x000000ff7100720c */ /* 0x000ff60003f25270 */
[----:B------:R-:W-:Y:S02]  /*7700*/  @!UPT UIADD3 URZ, UPT, UPT, URZ, URZ, URZ ;  /* 0x000000fffffff290 */ /* 0x000fe4000fffe0ff */
[C---:B-1----:R-:W-:Y:S02]  /*7710*/  @P1 IMAD R4, R111.reuse, 0x4000, R91 ;  /* 0x000040006f041824 */ /* 0x042fe400078e025b */
[----:B------:R-:W-:Y:S01]  /*7720*/  @P1 IMAD R0, R111, 0x4000, R108 ;  /* 0x000040006f001824 */ /* 0x000fe200078e026c */
[----:B------:R-:W-:Y:S06]  /*7730*/  @P0 BRA `(.L_x_104) ;  /* 0x00000000000c0947 */ /* 0x000fec0003800000 */
[----:B------:R-:W-:Y:S04]  /*7740*/  SHF.L.U32 R6, R101, 0x1f, RZ ;  /* 0x0000001f65067819 */ /* 0x000fe800000006ff */
[----:B------:R-:W1:Y:S02]  /*7750*/  SYNCS.PHASECHK.TRANS64.TRYWAIT P0, [R3+URZ+0x60], R6 ;  /* 0x00006006030075a7 */ /* 0x000e6400080011ff */
[----:B-1----:R-:W-:Y:S05]  /*7760*/  @!P0 BRA `(.L_x_105) ;  /* 0x0000002800148947 */ /* 0x002fea0003800000 */
.L_x_104:
[----:B------:R-:W-:Y:S05]  /*7770*/  BSYNC B0 ;  /* 0x0000000000007941 */ /* 0x000fea0003800000 */
.L_x_103:
        /* <DEDUP_REMOVED lines=37> */
.L_x_102:
[----:B------:R-:W-:Y:S05]  /*79d0*/  BSYNC B1 ;  /* 0x0000000000017941 */ /* 0x000fea0003800000 */
.L_x_101:
[----:B--2---:R-:W-:Y:S05]  /*79e0*/  VIADD R3, R47, 0x40 ;  /* 0x000000402f037836 */ /* 0x004fea0000000000 */
[----:B------:R-:W-:Y:S04]  /*79f0*/  SHF.R.U32.HI R3, RZ, 0x15, R3 ;  /* 0x00000015ff037819 */ /* 0x000fe80000011603 */
[----:B------:R-:W-:Y:S11]  /*7a00*/  LOP3.LUT P0, RZ, R3, 0x3, R94, 0x48, !PT ;  /* 0x0000000303ff7812 */ /* 0x000ff6000780485e */
[----:B------:R-:W-:Y:S02]  /*7a10*/  @!UPT UIADD3 URZ, UPT, UPT, URZ, URZ, URZ ;  /* 0x000000fffffff290 */ /* 0x000fe4000fffe0ff */
[----:B------:R-:W-:Y:S05]  /*7a20*/  @!P0 BRA `(.L_x_106) ;  /* 0x0000000000408947 */ /* 0x000fea0003800000 */
[----:B------:R-:W2:Y:S01]  /*7a30*/  LDCU.64 UR8, c[0x4][0x70] ;  /* 0x01000e00ff0877ac */ /* 0x000ea20008000a00 */
[----:B-1----:R-:W-:Y:S01]  /*7a40*/  MOV R15, 0x0 ;  /* 0x00000000000f7802 */ /* 0x002fe20000000f00 */
[----:B------:R-:W-:Y:S02]  /*7a50*/  HFMA2 R12, -RZ, RZ, 0, 5.9604644775390625e-08 ;  /* 0x00000001ff0c7431 */ /* 0x000fe400000001ff */
[----:B------:R-:W-:Y:S02]  /*7a60*/  IMAD.MOV.U32 R8, RZ, RZ, 0x192 ;  /* 0x00000192ff087424 */ /* 0x000fe400078e00ff */
[----:B------:R-:W-:Y:S01]  /*7a70*/  IMAD.MOV.U32 R13, RZ, RZ, RZ ;  /* 0x000000ffff0d7224 */ /* 0x000fe200078e00ff */
[----:B------:R-:W1:Y:S01]  /*7a80*/  LDCU.64 UR6, c[0x4][0x78] ;  /* 0x01000f00ff0677ac */ /* 0x000e620008000a00 */
[----:B------:R-:W4:Y:S01]  /*7a90*/  LDC.64 R14, c[0x4][R15] ;  /* 0x010000000f0e7b82 */ /* 0x000f220000000a00 */
[----:B------:R-:W5:Y:S01]  /*7aa0*/  LDCU.64 UR4, c[0x4][0x10] ;  /* 0x01000200ff0477ac */ /* 0x000f620008000a00 */
[----:B--2---:R-:W-:Y:S01]  /*7ab0*/  MOV R5, UR9 ;  /* 0x0000000900057c02 */ /* 0x004fe20008000f00 */
[----:B------:R-:W-:Y:S01]  /*7ac0*/  IMAD.U32 R4, RZ, RZ, UR8 ;  /* 0x00000008ff047e24 */ /* 0x000fe2000f8e00ff */
[----:B-1----:R-:W-:Y:S01]  /*7ad0*/  MOV R7, UR7 ;  /* 0x0000000700077c02 */ /* 0x002fe20008000f00 */
[----:B------:R-:W-:Y:S01]  /*7ae0*/  IMAD.U32 R6, RZ, RZ, UR6 ;  /* 0x00000006ff067e24 */ /* 0x000fe2000f8e00ff */
[----:B-----5:R-:W-:Y:S01]  /*7af0*/  MOV R11, UR5 ;  /* 0x00000005000b7c02 */ /* 0x020fe20008000f00 */
[----:B------:R-:W-:Y:S02]  /*7b00*/  IMAD.U32 R10, RZ, RZ, UR4 ;  /* 0x00000004ff0a7e24 */ /* 0x000fe4000f8e00ff */
[----:B------:R-:W-:Y:S07]  /*7b10*/  LEPC R20, `(.L_x_106) ;  /* 0x000000001014794e */ /* 0x000fee0000000000 */
[----:B---34-:R-:W-:Y:S05]  /*7b20*/  CALL.ABS.NOINC R14 ;  /* 0x000000000e007343 */ /* 0x018fea0003c00000 */
.L_x_106:
[----:B------:R-:W-:Y:S05]  /*7b30*/  WARPSYNC.ALL ;  /* 0x0000000000007948 */ /* 0x000fea0003800000 */
[----:B------:R-:W-:Y:S01]  /*7b40*/  R2UR UR4, R47 ;  /* 0x000000002f0472ca */ /* 0x000fe200000e0000 */
[----:B------:R-:W-:Y:S01]  /*7b50*/  BSSY.RECONVERGENT B0, `(.L_x_107) ;  /* 0x000008b000007945 */ /* 0x000fe20003800200 */
[----:B------:R-:W-:Y:S02]  /*7b60*/  ISETP.NE.AND P6, PT, R109, RZ, PT ;  /* 0x000000ff6d00720c */ /* 0x000fe40003fc5270 */
[----:B------:R-:W-:Y:S02]  /*7b70*/  ISETP.NE.AND P0, PT, R103, RZ, PT ;  /* 0x000000ff6700720c */ /* 0x000fe40003f05270 */
[----:B------:R-:W-:Y:S02]  /*7b80*/  MOV R3, UR40 ;  /* 0x0000002800037c02 */ /* 0x000fe40008000f00 */
[----:B------:R-:W-:Y:S02]  /*7b90*/  MOV R0, UR37 ;  /* 0x0000002500007c02 */ /* 0x000fe40008000f00 */
[----:B------:R-:W-:Y:S03]  /*7ba0*/  LEA R114, R111, UR48, 0x3 ;  /* 0x000000306f727c11 */ /* 0x000fe6000f8e18ff */
[----:B-1----:R-:W1:Y:S02]  /*7bb0*/  LDTM.x32 R4, tmem[UR4+0x40] ;  /* 0x00004004000479ee */ /* 0x002e6400082c0000 */
[----:B------:R-:W-:Y:S04]  /*7bc0*/  @P6 LEA R3, R3, UR48, 0x3 ;  /* 0x0000003003036c11 */ /* 0x000fe8000f8e18ff */
[----:B------:R-:W-:Y:S04]  /*7bd0*/  @P6 IADD3 R3, PT, PT, R3, 0x80, RZ ;  /* 0x0000008003036810 */ /* 0x000fe80007ffe0ff */
[----:B------:R-:W-:Y:S02]  /*7be0*/  @P6 PRMT R0, R0, 0x654, R3 ;  /* 0x0000065400006816 */ /* 0x000fe40000000003 */
[----:B------:R-:W-:Y:S01]  /*7bf0*/  @P6 SHF.L.U32 R3, R101, 0x1f, RZ ;  /* 0x0000001f65036819 */ /* 0x000fe200000006ff */
        /* <DEDUP_REMOVED lines=128> */
.L_x_108:
[----:B------:R-:W-:Y:S05]  /*8400*/  BSYNC.RECONVERGENT B0 ;  /* 0x0000000000007941 */ /* 0x000fea0003800200 */
.L_x_107:
        /* <DEDUP_REMOVED lines=19> */
.L_x_112:
[----:B------:R-:W-:Y:S05]  /*8540*/  BSYNC B0 ;  /* 0x0000000000007941 */ /* 0x000fea0003800000 */
.L_x_111:
[----:B------:R-:W-:Y:S11]  /*8550*/  ISETP.NE.AND P0, PT, R113, RZ, PT ;  /* 0x000000ff7100720c */ /* 0x000ff60003f05270 */
[----:B------:R-:W-:Y:S02]  /*8560*/  @!UPT UIADD3 URZ, UPT, UPT, URZ, URZ, URZ ;  /* 0x000000fffffff290 */ /* 0x000fe4000fffe0ff */
[----:B------:R2:W4:Y:S01]  /*8570*/  @P0 LDS R48, [R4+0x200] ;  /* 0x0002000004300984 */ /* 0x0005220000000800 */
[C---:B-1----:R-:W-:Y:S01]  /*8580*/  @P0 IMAD R3, R111.reuse, 0x4000, R95 ;  /* 0x000040006f030824 */ /* 0x042fe200078e025f */
[----:B------:R-:W-:Y:S02]  /*8590*/  @P0 LEA R111, R111, R106, 0xe ;  /* 0x0000006a6f6f0211 */ /* 0x000fe400078e70ff */
        /* <DEDUP_REMOVED lines=31> */
.L_x_110:
[----:B------:R-:W-:Y:S05]  /*8790*/  BSYNC B1 ;  /* 0x0000000000017941 */ /* 0x000fea0003800000 */
.L_x_109:
        /* <DEDUP_REMOVED lines=21> */
.L_x_114:
[----:B------:R-:W-:Y:S01]  /*88f0*/  ISETP.NE.AND P0, PT, R103, RZ, PT ;  /* 0x000000ff6700720c */ /* 0x000fe20003f05270 */
[----:B------:R-:W-:Y:S05]  /*8900*/  WARPSYNC.ALL ;  /* 0x0000000000007948 */ /* 0x000fea0003800000 */
[----:B------:R-:W-:Y:S01]  /*8910*/  R2UR UR4, R47 ;  /* 0x000000002f0472ca */ /* 0x000fe200000e0000 */
[----:B------:R-:W-:Y:S01]  /*8920*/  BSSY.RECONVERGENT B0, `(.L_x_115) ;  /* 0x0000087000007945 */ /* 0x000fe20003800200 */
[----:B------:R-:W-:Y:S11]  /*8930*/  R2UR UR5, R110 ;  /* 0x000000006e0572ca */ /* 0x000ff600000e0000 */
[----:B-1----:R-:W1:Y:S01]  /*8940*/  LDTM.x32 R4, tmem[UR4+0x60] ;  /* 0x00006004000479ee */ /* 0x002e6200082c0000 */
[----:B------:R-:W-:Y:S01]  /*8950*/  NOP ;  /* 0x0000000000007918 */ /* 0x000fe20000000000 */
[----:B------:R-:W-:Y:S04]  /*8960*/  UIADD3 UR5, UPT, UPT, UR5, 0xe0, URZ ;  /* 0x000000e005057890 */ /* 0x000fe8000fffe0ff */
[----:B------:R-:W-:Y:S09]  /*8970*/  UPRMT UR5, UR37, 0x654, UR5 ;  /* 0x0000065425057896 */ /* 0x000ff20008000005 */
[----:B-1----:R-:W-:Y:S01]  /*8980*/  SYNCS.ARRIVE.TRANS64.RED.A1T0 RZ, [UR5], RZ ;  /* 0x000000ffffff79a7 */ /* 0x002fe20008100405 */
[C---:B------:R-:W-:Y:S01]  /*8990*/  FMUL R4, R46.reuse, R4 ;  /* 0x000000042e047220 */ /* 0x040fe20000400000 */
        /* <DEDUP_REMOVED lines=127> */
.L_x_116:
[----:B------:R-:W-:Y:S05]  /*9190*/  BSYNC.RECONVERGENT B0 ;  /* 0x0000000000007941 */ /* 0x000fea0003800200 */
.L_x_115:
[----:B------:R-:W-:Y:S01]  /*91a0*/  BAR.SYNC.DEFER_BLOCKING 0x1, 0x80 ;  /* 0x0042000000007b1d */ /* 0x000fe20000010000 */
[----:B------:R-:W-:Y:S01]  /*91b0*/  UISETP.NE.AND UP0, UPT, UR49, -0x4, UPT ;  /* 0xfffffffc3100788c */ /* 0x000fe2000bf05270 */
[----:B------:R-:W-:Y:S08]  /*91c0*/  IADD3 R0, PT, PT, R44, 0x1, RZ ;  /* 0x000000012c007810 */ /* 0x000ff00007ffe0ff */
[----:B------:R-:W-:Y:S05]  /*91d0*/  BRA.U !UP0, `(.L_x_117) ;  /* 0x0000000108287547 */ /* 0x000fea000b800000 */
[----:B------:R-:W-:Y:S01]  /*91e0*/  ISETP.NE.AND P0, PT, R109, RZ, PT ;  /* 0x000000ff6d00720c */ /* 0x000fe20003f05270 */
[----:B-1----:R-:W-:Y:S01]  /*91f0*/  IMAD.U32 R4, RZ, RZ, UR51 ;  /* 0x00000033ff047e24 */ /* 0x002fe2000f8e00ff */
[----:B------:R-:W-:Y:S01]  /*9200*/  UIADD3 UR51, UPT, UPT, UR51, 0x1, URZ ;  /* 0x0000000133337890 */ /* 0x000fe2000fffe0ff */
[----:B------:R-:W-:Y:S03]  /*9210*/  IMAD.U32 R3, RZ, RZ, UR37 ;  /* 0x00000025ff037e24 */ /* 0x000fe6000f8e00ff */
[----:B------:R-:W-:Y:S04]  /*9220*/  UISETP.NE.AND UP0, UPT, UR51, 0x4, UPT ;  /* 0x000000043300788c */ /* 0x000fe8000bf05270 */
[----:B------:R-:W-:Y:S03]  /*9230*/  USEL UR51, UR51, URZ, UP0 ;  /* 0x000000ff33337287 */ /* 0x000fe60008000000 */
[----:B------:R-:W-:Y:S05]  /*9240*/  @P0 LEA R4, R4, UR48, 0x3 ;  /* 0x0000003004040c11 */ /* 0x000fea000f8e18ff */
[----:B------:R-:W-:Y:S05]  /*9250*/  @P0 VIADD R4, R4, 0x80 ;  /* 0x0000008004040836 */ /* 0x000fea0000000000 */
[----:B------:R-:W-:Y:S04]  /*9260*/  @P0 PRMT R3, R3, 0x654, R4 ;  /* 0x0000065403030816 */ /* 0x000fe80000000004 */
[----:B------:R2:W-:Y:S03]  /*9270*/  @P0 SYNCS.ARRIVE.TRANS64.RED.A1T0 RZ, [R3+URZ], RZ ;  /* 0x000000ff03ff09a7 */ /* 0x0005e600081004ff */
.L_x_117:
[----:B------:R-:W-:Y:S01]  /*9280*/  ISETP.NE.AND P2, PT, R104, RZ, PT ;  /* 0x000000ff6800720c */ /* 0x000fe20003f45270 */
[----:B--2---:R-:W-:Y:S01]  /*9290*/  IMAD.IADD R3, R43, 0x1, R88 ;  /* 0x000000012b037824 */ /* 0x004fe200078e0258 */
[----:B------:R-:W-:Y:S01]  /*92a0*/  ISETP.NE.AND P0, PT, R107, 0x2, PT ;  /* 0x000000026b00780c */ /* 0x000fe20003f05270 */
[----:B------:R-:W-:Y:S01]  /*92b0*/  UIADD3 UR49, UPT, UPT, UR49, 0x4, URZ ;  /* 0x0000000431317890 */ /* 0x000fe2000fffe0ff */
[----:B------:R-:W-:Y:S01]  /*92c0*/  ISETP.NE.AND P1, PT, R0, 0x2, PT ;  /* 0x000000020000780c */ /* 0x000fe20003f25270 */
[----:B-1----:R-:W-:Y:S01]  /*92d0*/  IMAD.IADD R24, R41, 0x1, R81 ;  /* 0x0000000129187824 */ /* 0x002fe200078e0251 */
[----:B------:R-:W-:Y:S02]  /*92e0*/  R2UR UR11, R3 ;  /* 0x00000000030b72ca */ /* 0x000fe400000e0000 */
[----:B------:R-:W-:Y:S02]  /*92f0*/  SEL R4, RZ, 0x1, P0 ;  /* 0x00000001ff047807 */ /* 0x000fe40000000000 */
[----:B------:R-:W-:Y:S02]  /*9300*/  SEL R3, RZ, 0x1, P1 ;  /* 0x00000001ff037807 */ /* 0x000fe40000800000 */
[----:B------:R-:W-:Y:S02]  /*9310*/  LOP3.LUT R99, R99, R4, RZ, 0x3c, !PT ;  /* 0x0000000463637212 */ /* 0x000fe400078e3cff */
[----:B------:R-:W-:Y:S02]  /*9320*/  @P2 R2UR UR36, R98 ;  /* 0x00000000622422ca */ /* 0x000fe400000e0000 */
[----:B------:R-:W-:Y:S02]  /*9330*/  LOP3.LUT R100, R100, R3, RZ, 0x3c, !PT ;  /* 0x0000000364647212 */ /* 0x000fe400078e3cff */
[----:B------:R-:W-:Y:S02]  /*9340*/  SEL R107, R107, RZ, P0 ;  /* 0x000000ff6b6b7207 */ /* 0x000fe40000000000 */
[----:B------:R-:W-:Y:S01]  /*9350*/  SEL R44, R0, RZ, P1 ;  /* 0x000000ff002c7207 */ /* 0x000fe20000800000 */
[----:B------:R-:W-:Y:S08]  /*9360*/  @P2 BRA `(.L_x_118) ;  /* 0xffffffb800942947 */ /* 0x000ff0000383ffff */
[----:B------:R-:W-:-:S09]  /*9370*/  UISETP.NE.AND UP0, UPT, UR50, URZ, UPT ;  /* 0x000000ff3200728c */ /* 0x000fd2000bf05270 */
[----:B------:R-:W-:Y:S05]  /*9380*/  BRA.U !UP0, `(.L_x_119) ;  /* 0x0000000108487547 */ /* 0x000fea000b800000 */
[----:B------:R-:W1:Y:S02]  /*9390*/  LDCU.64 UR4, c[0x0][0xa90] ;  /* 0x00015200ff0477ac */ /* 0x000e640008000a00 */
[----:B-1----:R-:W-:-:S04]  /*93a0*/  UISETP.NE.U32.AND UP0, UPT, UR4, URZ, UPT ;  /* 0x000000ff0400728c */ /* 0x002fc8000bf05070 */
[----:B------:R-:W-:-:S09]  /*93b0*/  UISETP.NE.AND.EX UP0, UPT, UR5, URZ, UPT, UP0 ;  /* 0x000000ff0500728c */ /* 0x000fd2000bf05300 */
[----:B------:R-:W-:Y:S05]  /*93c0*/  BRA.U UP0, `(.L_x_120) ;  /* 0x00000001000c7547 */ /* 0x000fea000b800000 */
[----:B------:R-:W-:-:S13]  /*93d0*/  FSETP.NEU.AND P0, PT, R49, RZ, PT ;  /* 0x000000ff3100720b */ /* 0x000fda0003f0d000 */
[----:B------:R-:W-:Y:S05]  /*93e0*/  @!P0 EXIT ;  /* 0x000000000000894d */ /* 0x000fea0003800000 */
[----:B------:R-:W-:Y:S05]  /*93f0*/  BRA `(.L_x_119) ;  /* 0x00000000002c7947 */ /* 0x000fea0003800000 */
.L_x_120:
[----:B------:R-:W-:Y:S01]  /*9400*/  ISETP.NE.AND P0, PT, R105, RZ, PT ;  /* 0x000000ff6900720c */ /* 0x000fe20003f05270 */
[----:B------:R-:W-:-:S12]  /*9410*/  BSSY.RECONVERGENT B0, `(.L_x_119) ;  /* 0x0000009000007945 */ /* 0x000fd80003800200 */
[----:B------:R-:W-:Y:S05]  /*9420*/  @P0 BRA `(.L_x_121) ;  /* 0x0000000000140947 */ /* 0x000fea0003800000 */
[----:B------:R-:W1:Y:S02]  /*9430*/  LDCU.64 UR4, c[0x0][0xa88] ;  /* 0x00015100ff0477ac */ /* 0x000e640008000a00 */
[----:B-1----:R-:W-:-:S04]  /*9440*/  ISETP.NE.U32.AND P0, PT, RZ, UR4, PT ;  /* 0x00000004ff007c0c */ /* 0x002fc8000bf05070 */
[----:B------:R-:W-:-:S13]  /*9450*/  ISETP.NE.AND.EX P0, PT, RZ, UR5, PT, P0 ;  /* 0x00000005ff007c0c */ /* 0x000fda000bf05300 */
[----:B------:R-:W-:Y:S05]  /*9460*/  @!P0 EXIT ;  /* 0x000000000000894d */ /* 0x000fea0003800000 */
[----:B------:R-:W-:Y:S05]  /*9470*/  BRA `(.L_x_122) ;  /* 0x0000000000087947 */ /* 0x000fea0003800000 */
.L_x_121:
[----:B------:R-:W-:-:S13]  /*9480*/  FSETP.NEU.AND P0, PT, R49, RZ, PT ;  /* 0x000000ff3100720b */ /* 0x000fda0003f0d000 */
[----:B------:R-:W-:Y:S05]  /*9490*/  @!P0 EXIT ;  /* 0x000000000000894d */ /* 0x000fea0003800000 */
.L_x_122:
[----:B------:R-:W-:Y:S05]  /*94a0*/  BSYNC.RECONVERGENT B0 ;  /* 0x0000000000007941 */ /* 0x000fea0003800200 */
.L_x_119:
[----:B------:R-:W-:Y:S01]  /*94b0*/  ULEA UR4, UR51, UR48, 0x3 ;  /* 0x0000003033047291 */ /* 0x000fe2000f8e18ff */
[----:B------:R-:W-:-:S04]  /*94c0*/  DEPBAR.LE SB0, 0x0 ;  /* 0x000080000000791a */ /* 0x000fc80000000000 */
[----:B------:R-:W-:-:S04]  /*94d0*/  UIADD3 UR4, UPT, UPT, UR4, 0x80, URZ ;  /* 0x0000008004047890 */ /* 0x000fc8000fffe0ff */
[----:B------:R-:W-:-:S09]  /*94e0*/  UPRMT UR4, UR37, 0x654, UR4 ;  /* 0x0000065425047896 */ /* 0x000fd20008000004 */
[----:B------:R-:W-:Y:S01]  /*94f0*/  SYNCS.ARRIVE.TRANS64.RED.A1T0 RZ, [UR4], RZ ;  /* 0x000000ffffff79a7 */ /* 0x000fe20008100404 */
[----:B------:R-:W-:Y:S05]  /*9500*/  EXIT ;  /* 0x000000000000794d */ /* 0x000fea0003800000 */
.L_x_19:
[----:B----4-:R4:W1:Y:S02]  /*9510*/  SYNCS.PHASECHK.TRANS64.TRYWAIT P0, [R4+URZ+0x100], R5 ;  /* 0x00010005040075a7 */ /* 0x01086400080011ff */
[----:B-1----:R-:W-:Y:S05]  /*9520*/  @!P0 NANOSLEEP.SYNCS 0x989680 ;  /* 0x009896800000895d */ /* 0x002fea0003900000 */
[----:B------:R-:W1:Y:S02]  /*9530*/  @!P0 SYNCS.PHASECHK.TRANS64 P0, [R4+URZ+0x100], R5 ;  /* 0x00010005040085a7 */ /* 0x000e6400080010ff */
[----:B-1----:R-:W-:Y:S05]  /*9540*/  @!P0 BRA `(.L_x_19) ;  /* 0xfffffffc00f08947 */ /* 0x002fea000383ffff */
[----:B------:R-:W-:Y:S05]  /*9550*/  BRA `(.L_x_123) ;  /* 0xffffff8000207947 */ /* 0x000fea000383ffff */
.L_x_22:
[----:B------:R-:W-:-:S07]  /*9560*/  MOV R4, UR33 ;  /* 0x0000002100047c02 */ /* 0x000fce0008000f00 */
.L_x_124:
[----:B-1----:R1:W2:Y:S02]  /*9570*/  SYNCS.PHASECHK.TRANS64.TRYWAIT P0, [R4+URZ+0x30], R7 ;  /* 0x00003007040075a7 */ /* 0x0022a400080011ff */
[----:B--2---:R-:W-:Y:S05]  /*9580*/  @!P0 NANOSLEEP.SYNCS 0x989680 ;  /* 0x009896800000895d */ /* 0x004fea0003900000 */
[----:B------:R-:W2:Y:S02]  /*9590*/  @!P0 SYNCS.PHASECHK.TRANS64 P0, [R4+URZ+0x30], R7 ;  /* 0x00003007040085a7 */ /* 0x000ea400080010ff */
[----:B--2---:R-:W-:Y:S05]  /*95a0*/  @!P0 BRA `(.L_x_124) ;  /* 0xfffffffc00f08947 */ /* 0x004fea000383ffff */
[----:B------:R-:W-:Y:S05]  /*95b0*/  BRA `(.L_x_21) ;  /* 0xffffff8000807947 */ /* 0x000fea000383ffff */
.L_x_24:
[----:B-1----:R1:W2:Y:S02]  /*95c0*/  SYNCS.PHASECHK.TRANS64.TRYWAIT P0, [R8+URZ+0xb0], R5 ;  /* 0x0000b005080075a7 */ /* 0x0022a400080011ff */
[----:B--2---:R-:W-:Y:S05]  /*95d0*/  @!P0 NANOSLEEP.SYNCS 0x989680 ;  /* 0x009896800000895d */ /* 0x004fea0003900000 */
[----:B------:R-:W2:Y:S02]  /*95e0*/  @!P0 SYNCS.PHASECHK.TRANS64 P0, [R8+URZ+0xb0], R5 ;  /* 0x0000b005080085a7 */ /* 0x000ea400080010ff */
[----:B--2---:R-:W-:Y:S05]  /*95f0*/  @!P0 BRA `(.L_x_24) ;  /* 0xfffffffc00f08947 */ /* 0x004fea000383ffff */
[----:B------:R-:W-:Y:S05]  /*9600*/  BRA `(.L_x_125) ;  /* 0xffffff8400007947 */ /* 0x000fea000383ffff */
.L_x_28:
[----:B------:R-:W-:-:S07]  /*9610*/  MOV R0, UR4 ;  /* 0x0000000400007c02 */ /* 0x000fce0008000f00 */
.L_x_126:
[----:B-1----:R1:W2:Y:S02]  /*9620*/  SYNCS.PHASECHK.TRANS64.TRYWAIT P0, [R0+URZ], R3 ;  /* 0x00000003000075a7 */ /* 0x0022a400080011ff */
[----:B--2---:R-:W-:Y:S05]  /*9630*/  @!P0 NANOSLEEP.SYNCS 0x989680 ;  /* 0x009896800000895d */ /* 0x004fea0003900000 */
[----:B------:R-:W2:Y:S02]  /*9640*/  @!P0 SYNCS.PHASECHK.TRANS64 P0, [R0+URZ], R3 ;  /* 0x00000003000085a7 */ /* 0x000ea400080010ff */
[----:B--2---:R-:W-:Y:S05]  /*9650*/  @!P0 BRA `(.L_x_126) ;  /* 0xfffffffc00f08947 */ /* 0x004fea000383ffff */
[----:B------:R-:W-:Y:S05]  /*9660*/  BRA `(.L_x_127) ;  /* 0xffffff8800747947 */ /* 0x000fea000383ffff */
.L_x_29:
[----:B------:R-:W-:-:S07]  /*9670*/  MOV R0, UR4 ;  /* 0x0000000400007c02 */ /* 0x000fce0008000f00 */
.L_x_128:
[----:B-1----:R1:W2:Y:S02]  /*9680*/  SYNCS.PHASECHK.TRANS64.TRYWAIT P0, [R0+URZ], R3 ;  /* 0x00000003000075a7 */ /* 0x0022a400080011ff */
[----:B--2---:R-:W-:Y:S05]  /*9690*/  @!P0 NANOSLEEP.SYNCS 0x989680 ;  /* 0x009896800000895d */ /* 0x004fea0003900000 */
[----:B------:R-:W2:Y:S02]  /*96a0*/  @!P0 SYNCS.PHASECHK.TRANS64 P0, [R0+URZ], R3 ;  /* 0x00000003000085a7 */ /* 0x000ea400080010ff */
[----:B--2---:R-:W-:Y:S05]  /*96b0*/  @!P0 BRA `(.L_x_128) ;  /* 0xfffffffc00f08947 */ /* 0x004fea000383ffff */
[----:B------:R-:W-:Y:S05]  /*96c0*/  BRA `(.L_x_129) ;  /* 0xffffff8800807947 */ /* 0x000fea000383ffff */
.L_x_30:
[----:B------:R-:W-:-:S07]  /*96d0*/  MOV R0, UR4 ;  /* 0x0000000400007c02 */ /* 0x000fce0008000f00 */
.L_x_130:
[----:B-1----:R1:W2:Y:S02]  /*96e0*/  SYNCS.PHASECHK.TRANS64.TRYWAIT P0, [R0+URZ], R3 ;  /* 0x00000003000075a7 */ /* 0x0022a400080011ff */
[----:B--2---:R-:W-:Y:S05]  /*96f0*/  @!P0 NANOSLEEP.SYNCS 0x989680 ;  /* 0x009896800000895d */ /* 0x004fea0003900000 */
[----:B------:R-:W2:Y:S02]  /*9700*/  @!P0 SYNCS.PHASECHK.TRANS64 P0, [R0+URZ], R3 ;  /* 0x00000003000085a7 */ /* 0x000ea400080010ff */
[----:B--2---:R-:W-:Y:S05]  /*9710*/  @!P0 BRA `(.L_x_130) ;  /* 0xfffffffc00f08947 */ /* 0x004fea000383ffff */
[----:B------:R-:W-:Y:S05]  /*9720*/  BRA `(.L_x_131) ;  /* 0xffffff88008c7947 */ /* 0x000fea000383ffff */
.L_x_31:
[----:B------:R-:W-:-:S07]  /*9730*/  MOV R0, UR4 ;  /* 0x0000000400007c02 */ /* 0x000fce0008000f00 */
.L_x_132:
[----:B-1----:R1:W2:Y:S02]  /*9740*/  SYNCS.PHASECHK.TRANS64.TRYWAIT P0, [R0+URZ], R3 ;  /* 0x00000003000075a7 */ /* 0x0022a400080011ff */
[----:B--2---:R-:W-:Y:S05]  /*9750*/  @!P0 NANOSLEEP.SYNCS 0x989680 ;  /* 0x009896800000895d */ /* 0x004fea0003900000 */
[----:B------:R-:W2:Y:S02]  /*9760*/  @!P0 SYNCS.PHASECHK.TRANS64 P0, [R0+URZ], R3 ;  /* 0x00000003000085a7 */ /* 0x000ea400080010ff */
[----:B--2---:R-:W-:Y:S05]  /*9770*/  @!P0 BRA `(.L_x_132) ;  /* 0xfffffffc00f08947 */ /* 0x004fea000383ffff */
[----:B------:R-:W-:Y:S05]  /*9780*/  BRA `(.L_x_133) ;  /* 0xffffff8800987947 */ /* 0x000fea000383ffff */
.L_x_32:
[----:B------:R-:W-:-:S07]  /*9790*/  MOV R0, UR4 ;  /* 0x0000000400007c02 */ /* 0x000fce0008000f00 */
.L_x_134:
[----:B-1----:R1:W2:Y:S02]  /*97a0*/  SYNCS.PHASECHK.TRANS64.TRYWAIT P0, [R0+URZ], R3 ;  /* 0x00000003000075a7 */ /* 0x0022a400080011ff */
[----:B--2---:R-:W-:Y:S05]  /*97b0*/  @!P0 NANOSLEEP.SYNCS 0x989680 ;  /* 0x009896800000895d */ /* 0x004fea0003900000 */
[----:B------:R-:W2:Y:S02]  /*97c0*/  @!P0 SYNCS.PHASECHK.TRANS64 P0, [R0+URZ], R3 ;  /* 0x00000003000085a7 */ /* 0x000ea400080010ff */
[----:B--2---:R-:W-:Y:S05]  /*97d0*/  @!P0 BRA `(.L_x_134) ;  /* 0xfffffffc00f08947 */ /* 0x004fea000383ffff */
[----:B------:R-:W-:Y:S05]  /*97e0*/  BRA `(.L_x_135) ;  /* 0xffffff8800a47947 */ /* 0x000fea000383ffff */
.L_x_35:
[----:B-1----:R1:W2:Y:S02]  /*97f0*/  SYNCS.PHASECHK.TRANS64.TRYWAIT P0, [R2+URZ+0xf0], R5 ;  /* 0x0000f005020075a7 */ /* 0x0022a400080011ff */
[----:B--2---:R-:W-:Y:S05]  /*9800*/  @!P0 NANOSLEEP.SYNCS 0x989680 ;  /* 0x009896800000895d */ /* 0x004fea0003900000 */
[----:B------:R-:W2:Y:S02]  /*9810*/  @!P0 SYNCS.PHASECHK.TRANS64 P0, [R2+URZ+0xf0], R5 ;  /* 0x0000f005020085a7 */ /* 0x000ea400080010ff */
[----:B--2---:R-:W-:Y:S05]  /*9820*/  @!P0 BRA `(.L_x_35) ;  /* 0xfffffffc00f08947 */ /* 0x004fea000383ffff */
[----:B------:R-:W-:Y:S05]  /*9830*/  BRA `(.L_x_136) ;  /* 0xffffff8c00007947 */ /* 0x000fea000383ffff */
.L_x_36:
[----:B------:R-:W-:-:S07]  /*9840*/  MOV R2, UR5 ;  /* 0x0000000500027c02 */ /* 0x000fce0008000f00 */
.L_x_137:
[----:B-1----:R1:W2:Y:S02]  /*9850*/  SYNCS.PHASECHK.TRANS64.TRYWAIT P0, [R2+URZ+0xc0], R5 ;  /* 0x0000c005020075a7 */ /* 0x0022a400080011ff */
[----:B--2---:R-:W-:Y:S05]  /*9860*/  @!P0 NANOSLEEP.SYNCS 0x989680 ;  /* 0x009896800000895d */ /* 0x004fea0003900000 */
[----:B------:R-:W2:Y:S02]  /*9870*/  @!P0 SYNCS.PHASECHK.TRANS64 P0, [R2+URZ+0xc0], R5 ;  /* 0x0000c005020085a7 */ /* 0x000ea400080010ff */
[----:B--2---:R-:W-:Y:S05]  /*9880*/  @!P0 BRA `(.L_x_137) ;  /* 0xfffffffc00f08947 */ /* 0x004fea000383ffff */
[----:B------:R-:W-:Y:S05]  /*9890*/  BRA `(.L_x_138) ;  /* 0xffffff8c00107947 */ /* 0x000fea000383ffff */
.L_x_37:
[----:B-1----:R1:W2:Y:S02]  /*98a0*/  SYNCS.PHASECHK.TRANS64.TRYWAIT P1, [R2+URZ+0xb0], R5 ;  /* 0x0000b005020075a7 */ /* 0x0022a400080211ff */
[----:B--2---:R-:W-:Y:S05]  /*98b0*/  @!P1 NANOSLEEP.SYNCS 0x989680 ;  /* 0x009896800000995d */ /* 0x004fea0003900000 */
[----:B------:R-:W2:Y:S02]  /*98c0*/  @!P1 SYNCS.PHASECHK.TRANS64 P1, [R2+URZ+0xb0], R5 ;  /* 0x0000b005020095a7 */ /* 0x000ea400080210ff */
[----:B--2---:R-:W-:Y:S05]  /*98d0*/  @!P1 BRA `(.L_x_37) ;  /* 0xfffffffc00f09947 */ /* 0x004fea000383ffff */
[----:B------:R-:W-:Y:S05]  /*98e0*/  BRA `(.L_x_139) ;  /* 0xffffff8c00407947 */ /* 0x000fea000383ffff */
.L_x_40:
[----:B------:R-:W-:-:S07]  /*98f0*/  MOV R0, UR5 ;  /* 0x0000000500007c02 */ /* 0x000fce0008000f00 */
.L_x_140:
[----:B-1----:R1:W2:Y:S02]  /*9900*/  SYNCS.PHASECHK.TRANS64.TRYWAIT P0, [R0+URZ+0xc0], R3 ;  /* 0x0000c003000075a7 */ /* 0x0022a400080011ff */
[----:B--2---:R-:W-:Y:S05]  /*9910*/  @!P0 NANOSLEEP.SYNCS 0x989680 ;  /* 0x009896800000895d */ /* 0x004fea0003900000 */
[----:B------:R-:W2:Y:S02]  /*9920*/  @!P0 SYNCS.PHASECHK.TRANS64 P0, [R0+URZ+0xc0], R3 ;  /* 0x0000c003000085a7 */ /* 0x000ea400080010ff */
[----:B--2---:R-:W-:Y:S05]  /*9930*/  @!P0 BRA `(.L_x_140) ;  /* 0xfffffffc00f08947 */ /* 0x004fea000383ffff */
[----:B------:R-:W-:Y:S05]  /*9940*/  BRA `(.L_x_39) ;  /* 0xffffff8c00947947 */ /* 0x000fea000383ffff */
.L_x_47:
[----:B-1----:R1:W2:Y:S02]  /*9950*/  SYNCS.PHASECHK.TRANS64.TRYWAIT P1, [R0+URZ+0xb0], R5 ;  /* 0x0000b005000075a7 */ /* 0x0022a400080211ff */
[----:B--2---:R-:W-:Y:S05]  /*9960*/  @!P1 NANOSLEEP.SYNCS 0x989680 ;  /* 0x009896800000995d */ /* 0x004fea0003900000 */
[----:B------:R-:W2:Y:S02]  /*9970*/  @!P1 SYNCS.PHASECHK.TRANS64 P1, [R0+URZ+0xb0], R5 ;  /* 0x0000b005000095a7 */ /* 0x000ea400080210ff */
[----:B--2---:R-:W-:Y:S05]  /*9980*/  @!P1 BRA `(.L_x_47) ;  /* 0xfffffffc00f09947 */ /* 0x004fea000383ffff */
[----:B------:R-:W-:Y:S05]  /*9990*/  BRA `(.L_x_141) ;  /* 0xffffff9000f07947 */ /* 0x000fea000383ffff */
.L_x_48:
[----:B------:R-:W-:-:S07]  /*99a0*/  MOV R3, UR6 ;  /* 0x0000000600037c02 */ /* 0x000fce0008000f00 */
.L_x_142:
[----:B-1----:R1:W2:Y:S02]  /*99b0*/  SYNCS.PHASECHK.TRANS64.TRYWAIT P0, [R3+URZ+0xe0], R0 ;  /* 0x0000e000030075a7 */ /* 0x0022a400080011ff */
[----:B--2---:R-:W-:Y:S05]  /*99c0*/  @!P0 NANOSLEEP.SYNCS 0x989680 ;  /* 0x009896800000895d */ /* 0x004fea0003900000 */
[----:B------:R-:W2:Y:S02]  /*99d0*/  @!P0 SYNCS.PHASECHK.TRANS64 P0, [R3+URZ+0xe0], R0 ;  /* 0x0000e000030085a7 */ /* 0x000ea400080010ff */
[----:B--2---:R-:W-:Y:S05]  /*99e0*/  @!P0 BRA `(.L_x_142) ;  /* 0xfffffffc00f08947 */ /* 0x004fea000383ffff */
[----:B------:R-:W-:Y:S05]  /*99f0*/  BRA `(.L_x_143) ;  /* 0xffffff9400287947 */ /* 0x000fea000383ffff */
.L_x_51:
[----:B------:R-:W-:Y:S07]  /*9a00*/  MOV R0, UR5 ;  /* 0x0000000500007c02 */ /* 0x000fee0008000f00 */
.L_x_144:
[----:B-1----:R1:W2:Y:S02]  /*9a10*/  SYNCS.PHASECHK.TRANS64.TRYWAIT P0, [R0+URZ], R3 ;  /* 0x00000003000075a7 */ /* 0x0022a400080011ff */
[----:B--2---:R-:W-:Y:S05]  /*9a20*/  @!P0 NANOSLEEP.SYNCS 0x989680 ;  /* 0x009896800000895d */ /* 0x004fea0003900000 */
[----:B------:R-:W2:Y:S02]  /*9a30*/  @!P0 SYNCS.PHASECHK.TRANS64 P0, [R0+URZ], R3 ;  /* 0x00000003000085a7 */ /* 0x000ea400080010ff */
[----:B--2---:R-:W-:Y:S05]  /*9a40*/  @!P0 BRA `(.L_x_144) ;  /* 0xfffffffc00f08947 */ /* 0x004fea000383ffff */
[----:B------:R-:W-:Y:S05]  /*9a50*/  BRA `(.L_x_50) ;  /* 0xffffff9400447947 */ /* 0x000fea000383ffff */
.L_x_54:
[----:B------:R-:W-:-:S07]  /*9a60*/  MOV R0, UR6 ;  /* 0x0000000600007c02 */ /* 0x000fce0008000f00 */
.L_x_145:
[----:B-1----:R1:W2:Y:S02]  /*9a70*/  SYNCS.PHASECHK.TRANS64.TRYWAIT P0, [R0+URZ], R3 ;  /* 0x00000003000075a7 */ /* 0x0022a400080011ff */
[----:B--2---:R-:W-:Y:S05]  /*9a80*/  @!P0 NANOSLEEP.SYNCS 0x989680 ;  /* 0x009896800000895d */ /* 0x004fea0003900000 */
[----:B------:R-:W2:Y:S02]  /*9a90*/  @!P0 SYNCS.PHASECHK.TRANS64 P0, [R0+URZ], R3 ;  /* 0x00000003000085a7 */ /* 0x000ea400080010ff */
[----:B--2---:R-:W-:Y:S05]  /*9aa0*/  @!P0 BRA `(.L_x_145) ;  /* 0xfffffffc00f08947 */ /* 0x004fea000383ffff */
[----:B------:R-:W-:Y:S05]  /*9ab0*/  BRA `(.L_x_146) ;  /* 0xffffff9800087947 */ /* 0x000fea000383ffff */
.L_x_55:
[----:B------:R-:W-:-:S07]  /*9ac0*/  MOV R0, UR7 ;  /* 0x0000000700007c02 */ /* 0x000fce0008000f00 */
.L_x_147:
[----:B-1----:R1:W2:Y:S02]  /*9ad0*/  SYNCS.PHASECHK.TRANS64.TRYWAIT P0, [R0+URZ], R3 ;  /* 0x00000003000075a7 */ /* 0x0022a400080011ff */
[----:B--2---:R-:W-:Y:S05]  /*9ae0*/  @!P0 NANOSLEEP.SYNCS 0x989680 ;  /* 0x009896800000895d */ /* 0x004fea0003900000 */
[----:B------:R-:W2:Y:S02]  /*9af0*/  @!P0 SYNCS.PHASECHK.TRANS64 P0, [R0+URZ], R3 ;  /* 0x00000003000085a7 */ /* 0x000ea400080010ff */
[----:B--2---:R-:W-:Y:S05]  /*9b00*/  @!P0 BRA `(.L_x_147) ;  /* 0xfffffffc00f08947 */ /* 0x004fea000383ffff */
[----:B------:R-:W-:Y:S05]  /*9b10*/  BRA `(.L_x_148) ;  /* 0xffffff9800147947 */ /* 0x000fea000383ffff */
.L_x_60:
[----:B--2---:R2:W4:Y:S02]  /*9b20*/  SYNCS.PHASECHK.TRANS64.TRYWAIT P0, [R0+URZ+0xb0], R3 ;  /* 0x0000b003000075a7 */ /* 0x00452400080011ff */
[----:B----4-:R-:W-:Y:S05]  /*9b30*/  @!P0 NANOSLEEP.SYNCS 0x989680 ;  /* 0x009896800000895d */ /* 0x010fea0003900000 */
[----:B------:R-:W4:Y:S02]  /*9b40*/  @!P0 SYNCS.PHASECHK.TRANS64 P0, [R0+URZ+0xb0], R3 ;  /* 0x0000b003000085a7 */ /* 0x000f2400080010ff */
[----:B----4-:R-:W-:Y:S05]  /*9b50*/  @!P0 BRA `(.L_x_60) ;  /* 0xfffffffc00f08947 */ /* 0x010fea000383ffff */
[----:B------:R-:W-:Y:S05]  /*9b60*/  BRA `(.L_x_149) ;  /* 0xffffff9c00107947 */ /* 0x000fea000383ffff */
.L_x_63:
[----:B------:R-:W-:Y:S07]  /*9b70*/  MOV R0, UR4 ;  /* 0x0000000400007c02 */ /* 0x000fee0008000f00 */
.L_x_150:
[----:B--2---:R2:W3:Y:S02]  /*9b80*/  SYNCS.PHASECHK.TRANS64.TRYWAIT P0, [R0+URZ+0xa8], R3 ;  /* 0x0000a803000075a7 */ /* 0x0044e400080011ff */
[----:B---3--:R-:W-:Y:S05]  /*9b90*/  @!P0 NANOSLEEP.SYNCS 0x989680 ;  /* 0x009896800000895d */ /* 0x008fea0003900000 */
[----:B------:R-:W3:Y:S02]  /*9ba0*/  @!P0 SYNCS.PHASECHK.TRANS64 P0, [R0+URZ+0xa8], R3 ;  /* 0x0000a803000085a7 */ /* 0x000ee400080010ff */
[----:B---3--:R-:W-:Y:S05]  /*9bb0*/  @!P0 BRA `(.L_x_150) ;  /* 0xfffffffc00f08947 */ /* 0x008fea000383ffff */
[----:B------:R-:W-:Y:S05]  /*9bc0*/  BRA `(.L_x_62) ;  /* 0xffffff9c00f07947 */ /* 0x000fea000383ffff */
.L_x_66:
[----:B------:R-:W-:Y:S07]  /*9bd0*/  MOV R0, UR4 ;  /* 0x0000000400007c02 */ /* 0x000fee0008000f00 */
.L_x_151:
[----:B-1----:R1:W2:Y:S02]  /*9be0*/  SYNCS.PHASECHK.TRANS64.TRYWAIT P0, [R0+URZ+0x80], R11 ;  /* 0x0000800b000075a7 */ /* 0x0022a400080011ff */
[----:B--2---:R-:W-:Y:S05]  /*9bf0*/  @!P0 NANOSLEEP.SYNCS 0x989680 ;  /* 0x009896800000895d */ /* 0x004fea0003900000 */
[----:B------:R-:W2:Y:S02]  /*9c00*/  @!P0 SYNCS.PHASECHK.TRANS64 P0, [R0+URZ+0x80], R11 ;  /* 0x0000800b000085a7 */ /* 0x000ea400080010ff */
[----:B--2---:R-:W-:Y:S05]  /*9c10*/  @!P0 BRA `(.L_x_151) ;  /* 0xfffffffc00f08947 */ /* 0x004fea000383ffff */
[----:B------:R-:W-:Y:S05]  /*9c20*/  BRA `(.L_x_152) ;  /* 0xffffffa000687947 */ /* 0x000fea000383ffff */
.L_x_67:
[----:B------:R-:W-:Y:S07]  /*9c30*/  MOV R0, UR4 ;  /* 0x0000000400007c02 */ /* 0x000fee0008000f00 */
.L_x_153:
[----:B-1----:R1:W2:Y:S02]  /*9c40*/  SYNCS.PHASECHK.TRANS64.TRYWAIT P0, [R0+URZ+0x88], R11 ;  /* 0x0000880b000075a7 */ /* 0x0022a400080011ff */
[----:B--2---:R-:W-:Y:S05]  /*9c50*/  @!P0 NANOSLEEP.SYNCS 0x989680 ;  /* 0x009896800000895d */ /* 0x004fea0003900000 */
[----:B------:R-:W2:Y:S02]  /*9c60*/  @!P0 SYNCS.PHASECHK.TRANS64 P0, [R0+URZ+0x88], R11 ;  /* 0x0000880b000085a7 */ /* 0x000ea400080010ff */
[----:B--2---:R-:W-:Y:S05]  /*9c70*/  @!P0 BRA `(.L_x_153) ;  /* 0xfffffffc00f08947 */ /* 0x004fea000383ffff */
[----:B------:R-:W-:Y:S05]  /*9c80*/  BRA `(.L_x_154) ;  /* 0xffffffa000f87947 */ /* 0x000fea000383ffff */
.L_x_68:
[----:B------:R-:W-:Y:S07]  /*9c90*/  MOV R0, UR4 ;  /* 0x0000000400007c02 */ /* 0x000fee0008000f00 */
.L_x_155:
[----:B-1----:R1:W2:Y:S02]  /*9ca0*/  SYNCS.PHASECHK.TRANS64.TRYWAIT P0, [R0+URZ+0x90], R11 ;  /* 0x0000900b000075a7 */ /* 0x0022a400080011ff */
[----:B--2---:R-:W-:Y:S05]  /*9cb0*/  @!P0 NANOSLEEP.SYNCS 0x989680 ;  /* 0x009896800000895d */ /* 0x004fea0003900000 */
[----:B------:R-:W2:Y:S02]  /*9cc0*/  @!P0 SYNCS.PHASECHK.TRANS64 P0, [R0+URZ+0x90], R11 ;  /* 0x0000900b000085a7 */ /* 0x000ea400080010ff */
[----:B--2---:R-:W-:Y:S05]  /*9cd0*/  @!P0 BRA `(.L_x_155) ;  /* 0xfffffffc00f08947 */ /* 0x004fea000383ffff */
[----:B------:R-:W-:Y:S05]  /*9ce0*/  BRA `(.L_x_156) ;  /* 0xffffffa400907947 */ /* 0x000fea000383ffff */
.L_x_69:
[----:B------:R-:W-:Y:S07]  /*9cf0*/  MOV R0, UR4 ;  /* 0x0000000400007c02 */ /* 0x000fee0008000f00 */
.L_x_157:
[----:B-1----:R1:W2:Y:S02]  /*9d00*/  SYNCS.PHASECHK.TRANS64.TRYWAIT P0, [R0+URZ+0x98], R11 ;  /* 0x0000980b000075a7 */ /* 0x0022a400080011ff */
[----:B--2---:R-:W-:Y:S05]  /*9d10*/  @!P0 NANOSLEEP.SYNCS 0x989680 ;  /* 0x009896800000895d */ /* 0x004fea0003900000 */
[----:B------:R-:W2:Y:S02]  /*9d20*/  @!P0 SYNCS.PHASECHK.TRANS64 P0, [R0+URZ+0x98], R11 ;  /* 0x0000980b000085a7 */ /* 0x000ea400080010ff */
[----:B--2---:R-:W-:Y:S05]  /*9d30*/  @!P0 BRA `(.L_x_157) ;  /* 0xfffffffc00f08947 */ /* 0x004fea000383ffff */
[----:B------:R-:W-:Y:S05]  /*9d40*/  BRA `(.L_x_158) ;  /* 0xffffffa800687947 */ /* 0x000fea000383ffff */
.L_x_71:
[----:B------:R-:W-:-:S07]  /*9d50*/  MOV R0, UR4 ;  /* 0x0000000400007c02 */ /* 0x000fce0008000f00 */
.L_x_159:
[----:B-1----:R1:W2:Y:S02]  /*9d60*/  SYNCS.PHASECHK.TRANS64.TRYWAIT P0, [R0+URZ+0x80], R3 ;  /* 0x00008003000075a7 */ /* 0x0022a400080011ff */
[----:B--2---:R-:W-:Y:S05]  /*9d70*/  @!P0 NANOSLEEP.SYNCS 0x989680 ;  /* 0x009896800000895d */ /* 0x004fea0003900000 */
[----:B------:R-:W2:Y:S02]  /*9d80*/  @!P0 SYNCS.PHASECHK.TRANS64 P0, [R0+URZ+0x80], R3 ;  /* 0x00008003000085a7 */ /* 0x000ea400080010ff */
[----:B--2---:R-:W-:Y:S05]  /*9d90*/  @!P0 BRA `(.L_x_159) ;  /* 0xfffffffc00f08947 */ /* 0x004fea000383ffff */
[----:B------:R-:W-:Y:S05]  /*9da0*/  BRA `(.L_x_160) ;  /* 0xffffffac002c7947 */ /* 0x000fea000383ffff */
.L_x_72:
[----:B-1----:R-:W-:-:S07]  /*9db0*/  MOV R0, UR4 ;  /* 0x0000000400007c02 */ /* 0x002fce0008000f00 */
.L_x_161:
[----:B-1----:R1:W2:Y:S02]  /*9dc0*/  SYNCS.PHASECHK.TRANS64.TRYWAIT P0, [R0+URZ+0x88], R3 ;  /* 0x00008803000075a7 */ /* 0x0022a400080011ff */
[----:B--2---:R-:W-:Y:S05]  /*9dd0*/  @!P0 NANOSLEEP.SYNCS 0x989680 ;  /* 0x009896800000895d */ /* 0x004fea0003900000 */
[----:B------:R-:W2:Y:S02]  /*9de0*/  @!P0 SYNCS.PHASECHK.TRANS64 P0, [R0+URZ+0x88], R3 ;  /* 0x00008803000085a7 */ /* 0x000ea400080010ff */
[----:B--2---:R-:W-:Y:S05]  /*9df0*/  @!P0 BRA `(.L_x_161) ;  /* 0xfffffffc00f08947 */ /* 0x004fea000383ffff */
[----:B------:R-:W-:Y:S05]  /*9e00*/  BRA `(.L_x_162) ;  /* 0xffffffac001c7947 */ /* 0x000fea000383ffff */
.L_x_73:
[----:B-1----:R-:W-:-:S07]  /*9e10*/  MOV R0, UR4 ;  /* 0x0000000400007c02 */ /* 0x002fce0008000f00 */
.L_x_163:
[----:B-1----:R1:W2:Y:S02]  /*9e20*/  SYNCS.PHASECHK.TRANS64.TRYWAIT P0, [R0+URZ+0x90], R3 ;  /* 0x00009003000075a7 */ /* 0x0022a400080011ff */
[----:B--2---:R-:W-:Y:S05]  /*9e30*/  @!P0 NANOSLEEP.SYNCS 0x989680 ;  /* 0x009896800000895d */ /* 0x004fea0003900000 */
[----:B------:R-:W2:Y:S02]  /*9e40*/  @!P0 SYNCS.PHASECHK.TRANS64 P0, [R0+URZ+0x90], R3 ;  /* 0x00009003000085a7 */ /* 0x000ea400080010ff */
[----:B--2---:R-:W-:Y:S05]  /*9e50*/  @!P0 BRA `(.L_x_163) ;  /* 0xfffffffc00f08947 */ /* 0x004fea000383ffff */
[----:B------:R-:W-:Y:S05]  /*9e60*/  BRA `(.L_x_164) ;  /* 0xffffffac000c7947 */ /* 0x000fea000383ffff */
.L_x_75:
[----:B--2---:R2:W4:Y:S02]  /*9e70*/  SYNCS.PHASECHK.TRANS64.TRYWAIT P0, [R0+URZ+0xb0], R3 ;  /* 0x0000b003000075a7 */ /* 0x00452400080011ff */
[----:B----4-:R-:W-:Y:S05]  /*9e80*/  @!P0 NANOSLEEP.SYNCS 0x989680 ;  /* 0x009896800000895d */ /* 0x010fea0003900000 */
[----:B------:R-:W4:Y:S02]  /*9e90*/  @!P0 SYNCS.PHASECHK.TRANS64 P0, [R0+URZ+0xb0], R3 ;  /* 0x0000b003000085a7 */ /* 0x000f2400080010ff */
[----:B----4-:R-:W-:Y:S05]  /*9ea0*/  @!P0 BRA `(.L_x_75) ;  /* 0xfffffffc00f08947 */ /* 0x010fea000383ffff */
[----:B------:R-:W-:Y:S05]  /*9eb0*/  BRA `(.L_x_165) ;  /* 0xffffffac00d47947 */ /* 0x000fea000383ffff */
.L_x_86:
[----:B-1----:R-:W-:Y:S04]  /*9ec0*/  MOV R0, UR48 ;  /* 0x0000003000007c02 */ /* 0x002fe80008000f00 */
[----:B------:R1:W3:Y:S03]  /*9ed0*/  SYNCS.PHASECHK.TRANS64.TRYWAIT P1, [R0+URZ+0x60], R5 ;  /* 0x00006005000075a7 */ /* 0x0002e600080211ff */
[----:B---3--:R-:W-:Y:S05]  /*9ee0*/  @!P1 NANOSLEEP.SYNCS 0x989680 ;  /* 0x009896800000995d */ /* 0x008fea0003900000 */
[----:B------:R-:W3:Y:S02]  /*9ef0*/  @!P1 SYNCS.PHASECHK.TRANS64 P1, [R0+URZ+0x60], R5 ;  /* 0x00006005000095a7 */ /* 0x000ee400080210ff */
[----:B---3--:R-:W-:Y:S05]  /*9f00*/  @!P1 BRA `(.L_x_86) ;  /* 0xfffffffc00ec9947 */ /* 0x008fea000383ffff */
[----:B------:R-:W-:Y:S05]  /*9f10*/  BRA `(.L_x_85) ;  /* 0xffffffbc00247947 */ /* 0x000fea000383ffff */
.L_x_88:
[----:B-1----:R1:W4:Y:S02]  /*9f20*/  SYNCS.PHASECHK.TRANS64.TRYWAIT P0, [R110+URZ+0xd0], R3 ;  /* 0x0000d0036e0075a7 */ /* 0x00232400080011ff */
[----:B----4-:R-:W-:Y:S05]  /*9f30*/  @!P0 NANOSLEEP.SYNCS 0x989680 ;  /* 0x009896800000895d */ /* 0x010fea0003900000 */
[----:B------:R-:W4:Y:S02]  /*9f40*/  @!P0 SYNCS.PHASECHK.TRANS64 P0, [R110+URZ+0xd0], R3 ;  /* 0x0000d0036e0085a7 */ /* 0x000f2400080010ff */
[----:B----4-:R-:W-:Y:S05]  /*9f50*/  @!P0 BRA `(.L_x_88) ;  /* 0xfffffffc00f08947 */ /* 0x010fea000383ffff */
[----:B------:R-:W-:Y:S05]  /*9f60*/  BRA `(.L_x_87) ;  /* 0xffffffbc00bc7947 */ /* 0x000fea000383ffff */
.L_x_97:
[----:B-1----:R1:W2:Y:S02]  /*9f70*/  SYNCS.PHASECHK.TRANS64.TRYWAIT P0, [R3+URZ+0x60], R0 ;  /* 0x00006000030075a7 */ /* 0x0022a400080011ff */
[----:B--2---:R-:W-:Y:S05]  /*9f80*/  @!P0 NANOSLEEP.SYNCS 0x989680 ;  /* 0x009896800000895d */ /* 0x004fea0003900000 */
[----:B------:R-:W2:Y:S02]  /*9f90*/  @!P0 SYNCS.PHASECHK.TRANS64 P0, [R3+URZ+0x60], R0 ;  /* 0x00006000030085a7 */ /* 0x000ea400080010ff */
[----:B--2---:R-:W-:Y:S05]  /*9fa0*/  @!P0 BRA `(.L_x_97) ;  /* 0xfffffffc00f08947 */ /* 0x004fea000383ffff */
[----:B------:R-:W-:Y:S05]  /*9fb0*/  BRA `(.L_x_96) ;  /* 0xffffffc800787947 */ /* 0x000fea000383ffff */
.L_x_105:
[----:B-1----:R1:W2:Y:S02]  /*9fc0*/  SYNCS.PHASECHK.TRANS64.TRYWAIT P0, [R3+URZ+0x60], R6 ;  /* 0x00006006030075a7 */ /* 0x0022a400080011ff */
[----:B--2---:R-:W-:Y:S05]  /*9fd0*/  @!P0 NANOSLEEP.SYNCS 0x989680 ;  /* 0x009896800000895d */ /* 0x004fea0003900000 */
[----:B------:R-:W2:Y:S02]  /*9fe0*/  @!P0 SYNCS.PHASECHK.TRANS64 P0, [R3+URZ+0x60], R6 ;  /* 0x00006006030085a7 */ /* 0x000ea400080010ff */
[----:B--2---:R-:W-:Y:S05]  /*9ff0*/  @!P0 BRA `(.L_x_105) ;  /* 0xfffffffc00f08947 */ /* 0x004fea000383ffff */
[----:B------:R-:W-:Y:S05]  /*a000*/  BRA `(.L_x_104) ;  /* 0xffffffd400d87947 */ /* 0x000fea000383ffff */
.L_x_113:
[----:B-1----:R1:W2:Y:S02]  /*a010*/  SYNCS.PHASECHK.TRANS64.TRYWAIT P0, [R114+URZ+0x60], R3 ;  /* 0x00006003720075a7 */ /* 0x0022a400080011ff */
[----:B--2---:R-:W-:Y:S05]  /*a020*/  @!P0 NANOSLEEP.SYNCS 0x989680 ;  /* 0x009896800000895d */ /* 0x004fea0003900000 */
[----:B------:R-:W2:Y:S02]  /*a030*/  @!P0 SYNCS.PHASECHK.TRANS64 P0, [R114+URZ+0x60], R3 ;  /* 0x00006003720085a7 */ /* 0x000ea400080010ff */
[----:B--2---:R-:W-:Y:S05]  /*a040*/  @!P0 BRA `(.L_x_113) ;  /* 0xfffffffc00f08947 */ /* 0x004fea000383ffff */
[----:B------:R-:W-:Y:S05]  /*a050*/  BRA `(.L_x_112) ;  /* 0xffffffe400387947 */ /* 0x000fea000383ffff */
        .weak           $__internal_0_$__cuda_sm10x_tcgen05_guardrail_trap_col_being_dealloced_not_returned_by_alloc
        .type           $__internal_0_$__cuda_sm10x_tcgen05_guardrail_trap_col_being_dealloced_not_returned_by_alloc,@function
        .size           $__internal_0_$__cuda_sm10x_tcgen05_guardrail_trap_col_being_dealloced_not_returned_by_alloc,($__internal_1_$__cuda_sm10x_tcgen05_guardrail_trap_phase_invalid_during_alloc - $__internal_0_$__cuda_sm10x_tcgen05_guardrail_trap_col_being_dealloced_not_returned_by_alloc)
$__internal_0_$__cuda_sm10x_tcgen05_guardrail_trap_col_being_dealloced_not_returned_by_alloc:
[----:B------:R-:W-:Y:S05]  /*a060*/  BPT.TRAP 0x1 ;  /* 0x000000040000795c */ /* 0x000fea0000300000 */
[----:B------:R-:W-:-:S04]  /*a070*/  HFMA2 R3, -RZ, RZ, 0, 0 ;  /* 0x00000000ff037431 */ /* 0x000fc800000001ff */
[----:B------:R-:W-:Y:S05]  /*a080*/  RET.REL.NODEC R2 `(_ZN7cutlass13device_kernelINS_4gemm6kernel13GemmUniversalIN4cute5tupleIJiiiiEEENS1_10collective13CollectiveMmaINS1_41MainloopSm100TmaUmmaWarpSpecializedSparseILi6ELi2ELi2ENS5_IJNS4_1CILi1EEESB_SB_EEEEENS5_IJNSA_ILi128EEESE_SE_EEENS_12float_e4m3_tENS5_IJNS4_6LayoutINS5_IJiNS5_IJNSA_ILi2EEEiEEEiEEENS5_IJlNS5_IJSB_SI_EEElEEEEENSH_INS5_IJNS5_IJSE_iEEESO_iEEENS5_IJNS5_IJSE_NSA_ILi16384EEEEEENS5_IJSB_lEEElEEEEEEEESG_NS5_IJlSB_lEEENS4_8TiledMMAINS4_8MMA_AtomIJNS4_26SM100_MMA_F8F6F4_SS_SPARSEISG_SG_fLi128ELi128ELNS4_4UMMA5MajorE0ELS11_0ELNS10_7ScaleInE0ELS12_0EEEEEENSH_ISC_NS5_IJNSA_ILi0EEES15_S15_EEEEENS5_IJNS4_10UnderscoreES18_S18_EEEEENS4_13SM90_TMA_LOADENS4_14ComposedLayoutINS4_7SwizzleILi2ELi4ELi3EEENS4_25smem_sparse_ptr_flag_bitsILi2ELi8EEENSH_INS5_IJNS5_IJSB_NSA_ILi8EEEEEENS5_IJSI_NSA_ILi64EEEEEEEEENS5_IJNS5_IJS15_SE_EEESL_EEEEEEEvNS4_8identityES1B_NS1C_INS1D_ILi3ELi4ELi3EEENS4_18smem_ptr_flag_bitsILi8EEENSH_INS5_IJS1H_SE_EEENS5_IJSE_SB_EEEEEEEvS1Q_EENS_8epilogue10collective18CollectiveEpilogueINS1Z_23Sm100TmaWarpSpecializedILi4ELi2ELi32ELb1ELb0EEEJSF_NS5_IJNSH_ISE_SB_EENSH_INSA_ILi32EEESB_EEEEEfNS5_IJSB_llEEEfS28_NS1Z_6fusion15FusionCallbacksIS23_NS29_17LinearCombinationIffffLNS_15FloatRoundStyleE2EEESF_S27_JEEENS4_5SM1004TMEM4LOAD26SM100_TMEM_LOAD_32dp32b32xES1B_NS1C_INS1D_ILi2ELi5ELi2EEENS1S_ILi32EEENSH_INS5_IJS25_NSA_ILi4EEEEEENS5_IJSB_S25_EEEEEEENS4_39AutoVectorizingCopyWithAssumedAlignmentILi128EEENS4_14SM90_TMA_STOREES2P_S2R_S2R_EEEvvEEEEvNT_6ParamsE) ;  /* 0xffffff5c02dc7950 */ /* 0x000fea0003c3ffff */
        .weak           $__internal_1_$__cuda_sm10x_tcgen05_guardrail_trap_phase_invalid_during_alloc
        .type           $__internal_1_$__cuda_sm10x_tcgen05_guardrail_trap_phase_invalid_during_alloc,@function
        .size           $__internal_1_$__cuda_sm10x_tcgen05_guardrail_trap_phase_invalid_during_alloc,($__internal_2_$__cuda_sm10x_tcgen05_guardrail_trap_unallocated_columns_being_dealloced - $__internal_1_$__cuda_sm10x_tcgen05_guardrail_trap_phase_invalid_during_alloc)
$__internal_1_$__cuda_sm10x_tcgen05_guardrail_trap_phase_invalid_during_alloc:
[----:B------:R-:W-:Y:S05]  /*a090*/  BPT.TRAP 0x1 ;  /* 0x000000040000795c */ /* 0x000fea0000300000 */
[----:B------:R-:W-:-:S04]  /*a0a0*/  MOV R3, 0x0 ;  /* 0x0000000000037802 */ /* 0x000fc80000000f00 */
[----:B------:R-:W-:Y:S05]  /*a0b0*/  RET.REL.NODEC R2 `(_ZN7cutlass13device_kernelINS_4gemm6kernel13GemmUniversalIN4cute5tupleIJiiiiEEENS1_10collective13CollectiveMmaINS1_41MainloopSm100TmaUmmaWarpSpecializedSparseILi6ELi2ELi2ENS5_IJNS4_1CILi1EEESB_SB_EEEEENS5_IJNSA_ILi128EEESE_SE_EEENS_12float_e4m3_tENS5_IJNS4_6LayoutINS5_IJiNS5_IJNSA_ILi2EEEiEEEiEEENS5_IJlNS5_IJSB_SI_EEElEEEEENSH_INS5_IJNS5_IJSE_iEEESO_iEEENS5_IJNS5_IJSE_NSA_ILi16384EEEEEENS5_IJSB_lEEElEEEEEEEESG_NS5_IJlSB_lEEENS4_8TiledMMAINS4_8MMA_AtomIJNS4_26SM100_MMA_F8F6F4_SS_SPARSEISG_SG_fLi128ELi128ELNS4_4UMMA5MajorE0ELS11_0ELNS10_7ScaleInE0ELS12_0EEEEEENSH_ISC_NS5_IJNSA_ILi0EEES15_S15_EEEEENS5_IJNS4_10UnderscoreES18_S18_EEEEENS4_13SM90_TMA_LOADENS4_14ComposedLayoutINS4_7SwizzleILi2ELi4ELi3EEENS4_25smem_sparse_ptr_flag_bitsILi2ELi8EEENSH_INS5_IJNS5_IJSB_NSA_ILi8EEEEEENS5_IJSI_NSA_ILi64EEEEEEEEENS5_IJNS5_IJS15_SE_EEESL_EEEEEEEvNS4_8identityES1B_NS1C_INS1D_ILi3ELi4ELi3EEENS4_18smem_ptr_flag_bitsILi8EEENSH_INS5_IJS1H_SE_EEENS5_IJSE_SB_EEEEEEEvS1Q_EENS_8epilogue10collective18CollectiveEpilogueINS1Z_23Sm100TmaWarpSpecializedILi4ELi2ELi32ELb1ELb0EEEJSF_NS5_IJNSH_ISE_SB_EENSH_INSA_ILi32EEESB_EEEEEfNS5_IJSB_llEEEfS28_NS1Z_6fusion15FusionCallbacksIS23_NS29_17LinearCombinationIffffLNS_15FloatRoundStyleE2EEESF_S27_JEEENS4_5SM1004TMEM4LOAD26SM100_TMEM_LOAD_32dp32b32xES1B_NS1C_INS1D_ILi2ELi5ELi2EEENS1S_ILi32EEENSH_INS5_IJS25_NSA_ILi4EEEEEENS5_IJSB_S25_EEEEEEENS4_39AutoVectorizingCopyWithAssumedAlignmentILi128EEENS4_14SM90_TMA_STOREES2P_S2R_S2R_EEEvvEEEEvNT_6ParamsE) ;  /* 0xffffff5c02d07950 */ /* 0x000fea0003c3ffff */
        .weak           $__internal_2_$__cuda_sm10x_tcgen05_guardrail_trap_unallocated_columns_being_dealloced
        .type           $__internal_2_$__cuda_sm10x_tcgen05_guardrail_trap_unallocated_columns_being_dealloced,@function
        .size           $__internal_2_$__cuda_sm10x_tcgen05_guardrail_trap_unallocated_columns_being_dealloced,(.L_x_167 - $__internal_2_$__cuda_sm10x_tcgen05_guardrail_trap_unallocated_columns_being_dealloced)
$__internal_2_$__cuda_sm10x_tcgen05_guardrail_trap_unallocated_columns_being_dealloced:
[----:B------:R-:W-:Y:S05]  /*a0c0*/  BPT.TRAP 0x1 ;  /* 0x000000040000795c */ /* 0x000fea0000300000 */
[----:B------:R-:W-:-:S04]  /*a0d0*/  HFMA2 R3, -RZ, RZ, 0, 0 ;  /* 0x00000000ff037431 */ /* 0x000fc800000001ff */
[----:B------:R-:W-:Y:S05]  /*a0e0*/  RET.REL.NODEC R2 `(_ZN7cutlass13device_kernelINS_4gemm6kernel13GemmUniversalIN4cute5tupleIJiiiiEEENS1_10collective13CollectiveMmaINS1_41MainloopSm100TmaUmmaWarpSpecializedSparseILi6ELi2ELi2ENS5_IJNS4_1CILi1EEESB_SB_EEEEENS5_IJNSA_ILi128EEESE_SE_EEENS_12float_e4m3_tENS5_IJNS4_6LayoutINS5_IJiNS5_IJNSA_ILi2EEEiEEEiEEENS5_IJlNS5_IJSB_SI_EEElEEEEENSH_INS5_IJNS5_IJSE_iEEESO_iEEENS5_IJNS5_IJSE_NSA_ILi16384EEEEEENS5_IJSB_lEEElEEEEEEEESG_NS5_IJlSB_lEEENS4_8TiledMMAINS4_8MMA_AtomIJNS4_26SM100_MMA_F8F6F4_SS_SPARSEISG_SG_fLi128ELi128ELNS4_4UMMA5MajorE0ELS11_0ELNS10_7ScaleInE0ELS12_0EEEEEENSH_ISC_NS5_IJNSA_ILi0EEES15_S15_EEEEENS5_IJNS4_10UnderscoreES18_S18_EEEEENS4_13SM90_TMA_LOADENS4_14ComposedLayoutINS4_7SwizzleILi2ELi4ELi3EEENS4_25smem_sparse_ptr_flag_bitsILi2ELi8EEENSH_INS5_IJNS5_IJSB_NSA_ILi8EEEEEENS5_IJSI_NSA_ILi64EEEEEEEEENS5_IJNS5_IJS15_SE_EEESL_EEEEEEEvNS4_8identityES1B_NS1C_INS1D_ILi3ELi4ELi3EEENS4_18smem_ptr_flag_bitsILi8EEENSH_INS5_IJS1H_SE_EEENS5_IJSE_SB_EEEEEEEvS1Q_EENS_8epilogue10collective18CollectiveEpilogueINS1Z_23Sm100TmaWarpSpecializedILi4ELi2ELi32ELb1ELb0EEEJSF_NS5_IJNSH_ISE_SB_EENSH_INSA_ILi32EEESB_EEEEEfNS5_IJSB_llEEEfS28_NS1Z_6fusion15FusionCallbacksIS23_NS29_17LinearCombinationIffffLNS_15FloatRoundStyleE2EEESF_S27_JEEENS4_5SM1004TMEM4LOAD26SM100_TMEM_LOAD_32dp32b32xES1B_NS1C_INS1D_ILi2ELi5ELi2EEENS1S_ILi32EEENSH_INS5_IJS25_NSA_ILi4EEEEEENS5_IJSB_S25_EEEEEEENS4_39AutoVectorizingCopyWithAssumedAlignmentILi128EEENS4_14SM90_TMA_STOREES2P_S2R_S2R_EEEvvEEEEvNT_6ParamsE) ;  /* 0xffffff5c02c47950 */ /* 0x000fea0003c3ffff */
.L_x_166:
[----:B------:R-:W-:-:S00]  /*a0f0*/  BRA `(.L_x_166) ;  /* 0xfffffffc00fc7947 */ /* 0x000fc0000383ffff */
[----:B------:R-:W-:-:S00]  /*a100*/  NOP ;  /* 0x0000000000007918 */ /* 0x000fc00000000000 */
[----:B------:R-:W-:-:S00]  /*a110*/  NOP ;  /* 0x0000000000007918 */ /* 0x000fc00000000000 */
[----:B------:R-:W-:-:S00]  /*a120*/  NOP ;  /* 0x0000000000007918 */ /* 0x000fc00000000000 */
[----:B------:R-:W-:-:S00]  /*a130*/  NOP ;  /* 0x0000000000007918 */ /* 0x000fc00000000000 */
[----:B------:R-:W-:-:S00]  /*a140*/  NOP ;  /* 0x0000000000007918 */ /* 0x000fc00000000000 */
[----:B------:R-:W-:-:S00]  /*a150*/  NOP ;  /* 0x0000000000007918 */ /* 0x000fc00000000000 */
[----:B------:R-:W-:-:S00]  /*a160*/  NOP ;  /* 0x0000000000007918 */ /* 0x000fc00000000000 */
[----:B------:R-:W-:-:S00]  /*a170*/  NOP ;  /* 0x0000000000007918 */ /* 0x000fc00000000000 */
.L_x_167:


//--------------------- .nv.global.init           --------------------------
	.section	.nv.global.init,"aw",@progbits
.nv.global.init:
	.type		$str$27,@object
	.size		$str$27,($str$28 - $str$27)
$str$27:
        /*0000*/ 	.byte	0x28, 0x61, 0x64, 0x64, 0x72, 0x65, 0x73, 0x73, 0x20, 0x26, 0x20, 0x6d, 0x61, 0x73, 0x6b, 0x29
        /*0010*/ 	.byte	0x20, 0x3d, 0x3d, 0x20, 0x30, 0x00
	.type		$str$28,@object
	.size		$str$28,($str$26 - $str$28)
$str$28:
        /*0016*/ 	.byte	0x2f, 0x74, 0x6d, 0x70, 0x2f, 0x63, 0x75, 0x74, 0x6c, 0x61, 0x73, 0x73, 0x5f, 0x73, 0x77, 0x65
        /*0026*/ 	.byte	0x65, 0x70, 0x5f, 0x73, 0x72, 0x63, 0x2f, 0x69, 0x6e, 0x63, 0x6c, 0x75, 0x64, 0x65, 0x2f, 0x63
        /*0036*/ 	.byte	0x75, 0x74, 0x65, 0x2f, 0x70, 0x6f, 0x69, 0x6e, 0x74, 0x65, 0x72, 0x5f, 0x66, 0x6c, 0x61, 0x67
        /*0046*/ 	.byte	0x67, 0x65, 0x64, 0x2e, 0x68, 0x70, 0x70, 0x00
	.type		$str$26,@object
	.size		$str$26,($str$25 - $str$26)
$str$26:
        /*004e*/ 	.byte	0x2f, 0x74, 0x6d, 0x70, 0x2f, 0x63, 0x75, 0x74, 0x6c, 0x61, 0x73, 0x73, 0x5f, 0x73, 0x77, 0x65
        /*005e*/ 	.byte	0x65, 0x70, 0x5f, 0x73, 0x72, 0x63, 0x2f, 0x69, 0x6e, 0x63, 0x6c, 0x75, 0x64, 0x65, 0x2f, 0x63
        /*006e*/ 	.byte	0x75, 0x74, 0x65, 0x2f, 0x61, 0x74, 0x6f, 0x6d, 0x2f, 0x63, 0x6f, 0x70, 0x79, 0x5f, 0x74, 0x72
        /*007e*/ 	.byte	0x61, 0x69, 0x74, 0x73, 0x5f, 0x73, 0x6d, 0x31, 0x30, 0x30, 0x2e, 0x68, 0x70, 0x70, 0x00
	.type		$str$25,@object
	.size		$str$25,(__unnamed_1 - $str$25)
$str$25:
        /*008d*/ 	.byte	0x28, 0x28, 0x75, 0x69, 0x6e, 0x74, 0x33, 0x32, 0x5f, 0x74, 0x28, 0x74, 0x68, 0x72, 0x65, 0x61
        /*009d*/ 	.byte	0x64, 0x49, 0x64, 0x78, 0x2e, 0x78, 0x29, 0x20, 0x2f, 0x20, 0x33, 0x32, 0x29, 0x20, 0x25, 0x20
        /*00ad*/ 	.byte	0x34, 0x29, 0x20, 0x3d, 0x3d, 0x20, 0x28, 0x28, 0x28, 0x74, 0x6d, 0x65, 0x6d, 0x5f, 0x61, 0x64
        /*00bd*/ 	.byte	0x64, 0x72, 0x20, 0x3e, 0x3e, 0x20, 0x31, 0x36, 0x29, 0x20, 0x2f, 0x20, 0x33, 0x32, 0x29, 0x20
        /*00cd*/ 	.byte	0x25, 0x20, 0x34, 0x29, 0x00
	.type		__unnamed_1,@object
	.size		__unnamed_1,(__unnamed_2 - __unnamed_1)
__unnamed_1:
        /*00d2*/ 	.byte	0x61, 0x75, 0x74, 0x6f, 0x20, 0x63, 0x75, 0x74, 0x65, 0x3a, 0x3a, 0x61, 0x73, 0x5f, 0x70, 0x6f
        /* <DEDUP_REMOVED lines=23> */
        /*0252*/ 	.byte	0x3a, 0x3a, 0x43, 0x3c, 0x34, 0x30, 0x39, 0x36, 0x3e, 0x3e, 0x3e, 0x3e, 0x5d, 0x00
	.type		__unnamed_2,@object
	.size		__unnamed_2,(.L_2 - __unnamed_2)
__unnamed_2:
        /* <DEDUP_REMOVED lines=42> */
        /*0500*/ 	.byte	0x3e, 0x5d, 0x00
.L_2:


//--------------------- .nv.shared._ZN7cutlass13device_kernelINS_4gemm6kernel13GemmUniversalIN4cute5tupleIJiiiiEEENS1_10collective13CollectiveMmaINS1_41MainloopSm100TmaUmmaWarpSpecializedSparseILi6ELi2ELi2ENS5_IJNS4_1CILi1EEESB_SB_EEEEENS5_IJNSA_ILi128EEESE_SE_EEENS_12float_e4m3_tENS5_IJNS4_6LayoutINS5_IJiNS5_IJNSA_ILi2EEEiEEEiEEENS5_IJlNS5_IJSB_SI_EEElEEEEENSH_INS5_IJNS5_IJSE_iEEESO_iEEENS5_IJNS5_IJSE_NSA_ILi16384EEEEEENS5_IJSB_lEEElEEEEEEEESG_NS5_IJlSB_lEEENS4_8TiledMMAINS4_8MMA_AtomIJNS4_26SM100_MMA_F8F6F4_SS_SPARSEISG_SG_fLi128ELi128ELNS4_4UMMA5MajorE0ELS11_0ELNS10_7ScaleInE0ELS12_0EEEEEENSH_ISC_NS5_IJNSA_ILi0EEES15_S15_EEEEENS5_IJNS4_10UnderscoreES18_S18_EEEEENS4_13SM90_TMA_LOADENS4_14ComposedLayoutINS4_7SwizzleILi2ELi4ELi3EEENS4_25smem_sparse_ptr_flag_bitsILi2ELi8EEENSH_INS5_IJNS5_IJSB_NSA_ILi8EEEEEENS5_IJSI_NSA_ILi64EEEEEEEEENS5_IJNS5_IJS15_SE_EEESL_EEEEEEEvNS4_8identityES1B_NS1C_INS1D_ILi3ELi4ELi3EEENS4_18smem_ptr_flag_bitsILi8EEENSH_INS5_IJS1H_SE_EEENS5_IJSE_SB_EEEEEEEvS1Q_EENS_8epilogue10collective18CollectiveEpilogueINS1Z_23Sm100TmaWarpSpecializedILi4ELi2ELi32ELb1ELb0EEEJSF_NS5_IJNSH_ISE_SB_EENSH_INSA_ILi32EEESB_EEEEEfNS5_IJSB_llEEEfS28_NS1Z_6fusion15FusionCallbacksIS23_NS29_17LinearCombinationIffffLNS_15FloatRoundStyleE2EEESF_S27_JEEENS4_5SM1004TMEM4LOAD26SM100_TMEM_LOAD_32dp32b32xES1B_NS1C_INS1D_ILi2ELi5ELi2EEENS1S_ILi32EEENSH_INS5_IJS25_NSA_ILi4EEEEEENS5_IJSB_S25_EEEEEEENS4_39AutoVectorizingCopyWithAssumedAlignmentILi128EEENS4_14SM90_TMA_STOREES2P_S2R_S2R_EEEvvEEEEvNT_6ParamsE --------------------------
	.section	.nv.shared._ZN7cutlass13device_kernelINS_4gemm6kernel13GemmUniversalIN4cute5tupleIJiiiiEEENS1_10collective13CollectiveMmaINS1_41MainloopSm100TmaUmmaWarpSpecializedSparseILi6ELi2ELi2ENS5_IJNS4_1CILi1EEESB_SB_EEEEENS5_IJNSA_ILi128EEESE_SE_EEENS_12float_e4m3_tENS5_IJNS4_6LayoutINS5_IJiNS5_IJNSA_ILi2EEEiEEEiEEENS5_IJlNS5_IJSB_SI_EEElEEEEENSH_INS5_IJNS5_IJSE_iEEESO_iEEENS5_IJNS5_IJSE_NSA_ILi16384EEEEEENS5_IJSB_lEEElEEEEEEEESG_NS5_IJlSB_lEEENS4_8TiledMMAINS4_8MMA_AtomIJNS4_26SM100_MMA_F8F6F4_SS_SPARSEISG_SG_fLi128ELi128ELNS4_4UMMA5MajorE0ELS11_0ELNS10_7ScaleInE0ELS12_0EEEEEENSH_ISC_NS5_IJNSA_ILi0EEES15_S15_EEEEENS5_IJNS4_10UnderscoreES18_S18_EEEEENS4_13SM90_TMA_LOADENS4_14ComposedLayoutINS4_7SwizzleILi2ELi4ELi3EEENS4_25smem_sparse_ptr_flag_bitsILi2ELi8EEENSH_INS5_IJNS5_IJSB_NSA_ILi8EEEEEENS5_IJSI_NSA_ILi64EEEEEEEEENS5_IJNS5_IJS15_SE_EEESL_EEEEEEEvNS4_8identityES1B_NS1C_INS1D_ILi3ELi4ELi3EEENS4_18smem_ptr_flag_bitsILi8EEENSH_INS5_IJS1H_SE_EEENS5_IJSE_SB_EEEEEEEvS1Q_EENS_8epilogue10collective18CollectiveEpilogueINS1Z_23Sm100TmaWarpSpecializedILi4ELi2ELi32ELb1ELb0EEEJSF_NS5_IJNSH_ISE_SB_EENSH_INSA_ILi32EEESB_EEEEEfNS5_IJSB_llEEEfS28_NS1Z_6fusion15FusionCallbacksIS23_NS29_17LinearCombinationIffffLNS_15FloatRoundStyleE2EEESF_S27_JEEENS4_5SM1004TMEM4LOAD26SM100_TMEM_LOAD_32dp32b32xES1B_NS1C_INS1D_ILi2ELi5ELi2EEENS1S_ILi32EEENSH_INS5_IJS25_NSA_ILi4EEEEEENS5_IJSB_S25_EEEEEEENS4_39AutoVectorizingCopyWithAssumedAlignmentILi128EEENS4_14SM90_TMA_STOREES2P_S2R_S2R_EEEvvEEEEvNT_6ParamsE,"aw",@nobits
	.sectionflags	@""
	.align	16
	.zero		1024


//--------------------- .nv.shared.reserved.0     --------------------------
	.section	.nv.shared.reserved.0,"aw",@nobits
	.weak		__nv_reservedSMEM_offset_0_alias
	.size		__nv_reservedSMEM_offset_0_alias, 0, 64
	.other		__nv_reservedSMEM_offset_0_alias,@"STO_CUDA_RESERVED_SHARED STV_DEFAULT"
__nv_reservedSMEM_offset_0_alias:
	.zero		0
.nv.shared.reserved.0:
	.zero		64
	.weak		__nv_reservedSMEM_tcgen05_partition
	.type		__nv_reservedSMEM_tcgen05_partition,@object
	.size		__nv_reservedSMEM_tcgen05_partition,(.L_0 - __nv_reservedSMEM_tcgen05_partition)
__nv_reservedSMEM_tcgen05_partition:
	.zero		32
.L_0:


//--------------------- .nv.global                --------------------------
	.section	.nv.global,"aw",@nobits
.nv.global:
	.type		_ZN39_INTERNAL_ce07c47a_4_k_cu_3ef6ccf7_29504cute1_E,@object
	.size		_ZN39_INTERNAL_ce07c47a_4_k_cu_3ef6ccf7_29504cute1_E,(_ZN39_INTERNAL_ce07c47a_4_k_cu_3ef6ccf7_29504cuda3std3__45__cpo6cbeginE - _ZN39_INTERNAL_ce07c47a_4_k_cu_3ef6ccf7_29504cute1_E)
_ZN39_INTERNAL_ce07c47a_4_k_cu_3ef6ccf7_29504cute1_E:
	.zero		1
	.type		_ZN39_INTERNAL_ce07c47a_4_k_cu_3ef6ccf7_29504cuda3std3__45__cpo6cbeginE,@object
	.size		_ZN39_INTERNAL_ce07c47a_4_k_cu_3ef6ccf7_29504cuda3std3__45__cpo6cbeginE,(_ZN39_INTERNAL_ce07c47a_4_k_cu_3ef6ccf7_29504cuda3std3__48in_placeE - _ZN39_INTERNAL_ce07c47a_4_k_cu_3ef6ccf7_29504cuda3std3__45__cpo6cbeginE)
_ZN39_INTERNAL_ce07c47a_4_k_cu_3ef6ccf7_29504cuda3std3__45__cpo6cbeginE:
	.zero		1
	.type		_ZN39_INTERNAL_ce07c47a_4_k_cu_3ef6ccf7_29504cuda3std3__48in_placeE,@object
	.size		_ZN39_INTERNAL_ce07c47a_4_k_cu_3ef6ccf7_29504cuda3std3__48in_placeE,(_ZN39_INTERNAL_ce07c47a_4_k_cu_3ef6ccf7_29504cuda3std6ranges3__45__cpo9iter_moveE - _ZN39_INTERNAL_ce07c47a_4_k_cu_3ef6ccf7_29504cuda3std3__48in_placeE)
_ZN39_INTERNAL_ce07c47a_4_k_cu_3ef6ccf7_29504cuda3std3__48in_placeE:
	.zero		1
	.type		_ZN39_INTERNAL_ce07c47a_4_k_cu_3ef6ccf7_29504cuda3std6ranges3__45__cpo9iter_moveE,@object
	.size		_ZN39_INTERNAL_ce07c47a_4_k_cu_3ef6ccf7_29504cuda3std6ranges3__45__cpo9iter_moveE,(_ZN39_INTERNAL_ce07c47a_4_k_cu_3ef6ccf7_29504cuda3std3__45__cpo5beginE - _ZN39_INTERNAL_ce07c47a_4_k_cu_3ef6ccf7_29504cuda3std6ranges3__45__cpo9iter_moveE)
_ZN39_INTERNAL_ce07c47a_4_k_cu_3ef6ccf7_29504cuda3std6ranges3__45__cpo9iter_moveE:
	.zero		1
	.type		_ZN39_INTERNAL_ce07c47a_4_k_cu_3ef6ccf7_29504cuda3std3__45__cpo5beginE,@object
	.size		_ZN39_INTERNAL_ce07c47a_4_k_cu_3ef6ccf7_29504cuda3std3__45__cpo5beginE,(_ZN39_INTERNAL_ce07c47a_4_k_cu_3ef6ccf7_29504cuda3std3__441_GLOBAL__N__ce07c47a_4_k_cu_3ef6ccf7_29506ignoreE - _ZN39_INTERNAL_ce07c47a_4_k_cu_3ef6ccf7_29504cuda3std3__45__cpo5beginE)
_ZN39_INTERNAL_ce07c47a_4_k_cu_3ef6ccf7_29504cuda3std3__45__cpo5beginE:
	.zero		1
	.type		_ZN39_INTERNAL_ce07c47a_4_k_cu_3ef6ccf7_29504cuda3std3__441_GLOBAL__N__ce07c47a_4_k_cu_3ef6ccf7_29506ignoreE,@object
	.size		_ZN39_INTERNAL_ce07c47a_4_k_cu_3ef6ccf7_29504cuda3std3__441_GLOBAL__N__ce07c47a_4_k_cu_3ef6ccf7_29506ignoreE,(_ZN39_INTERNAL_ce07c47a_4_k_cu_3ef6ccf7_29504cute7productE - _ZN39_INTERNAL_ce07c47a_4_k_cu_3ef6ccf7_29504cuda3std3__441_GLOBAL__N__ce07c47a_4_k_cu_3ef6ccf7_29506ignoreE)
_ZN39_INTERNAL_ce07c47a_4_k_cu_3ef6ccf7_29504cuda3std3__441_GLOBAL__N__ce07c47a_4_k_cu_3ef6ccf7_29506ignoreE:
	.zero		1
	.type		_ZN39_INTERNAL_ce07c47a_4_k_cu_3ef6ccf7_29504cute7productE,@object
	.size		_ZN39_INTERNAL_ce07c47a_4_k_cu_3ef6ccf7_29504cute7productE,(_ZN39_INTERNAL_ce07c47a_4_k_cu_3ef6ccf7_29504cuda3std3__45__cpo3endE - _ZN39_INTERNAL_ce07c47a_4_k_cu_3ef6ccf7_29504cute7productE)
_ZN39_INTERNAL_ce07c47a_4_k_cu_3ef6ccf7_29504cute7productE:
	.zero		1
	.type		_ZN39_INTERNAL_ce07c47a_4_k_cu_3ef6ccf7_29504cuda3std3__45__cpo3endE,@object
	.size		_ZN39_INTERNAL_ce07c47a_4_k_cu_3ef6ccf7_29504cuda3std3__45__cpo3endE,(_ZN39_INTERNAL_ce07c47a_4_k_cu_3ef6ccf7_29504cuda3std3__419piecewise_constructE - _ZN39_INTERNAL_ce07c47a_4_k_cu_3ef6ccf7_29504cuda3std3__45__cpo3endE)
_ZN39_INTERNAL_ce07c47a_4_k_cu_3ef6ccf7_29504cuda3std3__45__cpo3endE:
	.zero		1
	.type		_ZN39_INTERNAL_ce07c47a_4_k_cu_3ef6ccf7_29504cuda3std3__419piecewise_constructE,@object
	.size		_ZN39_INTERNAL_ce07c47a_4_k_cu_3ef6ccf7_29504cuda3std3__419piecewise_constructE,(_ZN39_INTERNAL_ce07c47a_4_k_cu_3ef6ccf7_29504cuda3std3__45__cpo4cendE - _ZN39_INTERNAL_ce07c47a_4_k_cu_3ef6ccf7_29504cuda3std3__419piecewise_constructE)
_ZN39_INTERNAL_ce07c47a_4_k_cu_3ef6ccf7_29504cuda3std3__419piecewise_constructE:
	.zero		1
	.type		_ZN39_INTERNAL_ce07c47a_4_k_cu_3ef6ccf7_29504cuda3std3__45__cpo4cendE,@object
	.size		_ZN39_INTERNAL_ce07c47a_4_k_cu_3ef6ccf7_29504cuda3std3__45__cpo4cendE,(_ZN39_INTERNAL_ce07c47a_4_k_cu_3ef6ccf7_29504cuda3std6ranges3__45__cpo4swapE - _ZN39_INTERNAL_ce07c47a_4_k_cu_3ef6ccf7_29504cuda3std3__45__cpo4cendE)
_ZN39_INTERNAL_ce07c47a_4_k_cu_3ef6ccf7_29504cuda3std3__45__cpo4cendE:
	.zero		1
	.type		_ZN39_INTERNAL_ce07c47a_4_k_cu_3ef6ccf7_29504cuda3std6ranges3__45__cpo4swapE,@object
	.size		_ZN39_INTERNAL_ce07c47a_4_k_cu_3ef6ccf7_29504cuda3std6ranges3__45__cpo4swapE,(.L_10 - _ZN39_INTERNAL_ce07c47a_4_k_cu_3ef6ccf7_29504cuda3std6ranges3__45__cpo4swapE)
_ZN39_INTERNAL_ce07c47a_4_k_cu_3ef6ccf7_29504cuda3std6ranges3__45__cpo4swapE:
	.zero		1
.L_10:


//--------------------- .nv.constant0._ZN7cutlass13device_kernelINS_4gemm6kernel13GemmUniversalIN4cute5tupleIJiiiiEEENS1_10collective13CollectiveMmaINS1_41MainloopSm100TmaUmmaWarpSpecializedSparseILi6ELi2ELi2ENS5_IJNS4_1CILi1EEESB_SB_EEEEENS5_IJNSA_ILi128EEESE_SE_EEENS_12float_e4m3_tENS5_IJNS4_6LayoutINS5_IJiNS5_IJNSA_ILi2EEEiEEEiEEENS5_IJlNS5_IJSB_SI_EEElEEEEENSH_INS5_IJNS5_IJSE_iEEESO_iEEENS5_IJNS5_IJSE_NSA_ILi16384EEEEEENS5_IJSB_lEEElEEEEEEEESG_NS5_IJlSB_lEEENS4_8TiledMMAINS4_8MMA_AtomIJNS4_26SM100_MMA_F8F6F4_SS_SPARSEISG_SG_fLi128ELi128ELNS4_4UMMA5MajorE0ELS11_0ELNS10_7ScaleInE0ELS12_0EEEEEENSH_ISC_NS5_IJNSA_ILi0EEES15_S15_EEEEENS5_IJNS4_10UnderscoreES18_S18_EEEEENS4_13SM90_TMA_LOADENS4_14ComposedLayoutINS4_7SwizzleILi2ELi4ELi3EEENS4_25smem_sparse_ptr_flag_bitsILi2ELi8EEENSH_INS5_IJNS5_IJSB_NSA_ILi8EEEEEENS5_IJSI_NSA_ILi64EEEEEEEEENS5_IJNS5_IJS15_SE_EEESL_EEEEEEEvNS4_8identityES1B_NS1C_INS1D_ILi3ELi4ELi3EEENS4_18smem_ptr_flag_bitsILi8EEENSH_INS5_IJS1H_SE_EEENS5_IJSE_SB_EEEEEEEvS1Q_EENS_8epilogue10collective18CollectiveEpilogueINS1Z_23Sm100TmaWarpSpecializedILi4ELi2ELi32ELb1ELb0EEEJSF_NS5_IJNSH_ISE_SB_EENSH_INSA_ILi32EEESB_EEEEEfNS5_IJSB_llEEEfS28_NS1Z_6fusion15FusionCallbacksIS23_NS29_17LinearCombinationIffffLNS_15FloatRoundStyleE2EEESF_S27_JEEENS4_5SM1004TMEM4LOAD26SM100_TMEM_LOAD_32dp32b32xES1B_NS1C_INS1D_ILi2ELi5ELi2EEENS1S_ILi32EEENSH_INS5_IJS25_NSA_ILi4EEEEEENS5_IJSB_S25_EEEEEEENS4_39AutoVectorizingCopyWithAssumedAlignmentILi128EEENS4_14SM90_TMA_STOREES2P_S2R_S2R_EEEvvEEEEvNT_6ParamsE --------------------------
	.section	.nv.constant0._ZN7cutlass13device_kernelINS_4gemm6kernel13GemmUniversalIN4cute5tupleIJiiiiEEENS1_10collective13CollectiveMmaINS1_41MainloopSm100TmaUmmaWarpSpecializedSparseILi6ELi2ELi2ENS5_IJNS4_1CILi1EEESB_SB_EEEEENS5_IJNSA_ILi128EEESE_SE_EEENS_12float_e4m3_tENS5_IJNS4_6LayoutINS5_IJiNS5_IJNSA_ILi2EEEiEEEiEEENS5_IJlNS5_IJSB_SI_EEElEEEEENSH_INS5_IJNS5_IJSE_iEEESO_iEEENS5_IJNS5_IJSE_NSA_ILi16384EEEEEENS5_IJSB_lEEElEEEEEEEESG_NS5_IJlSB_lEEENS4_8TiledMMAINS4_8MMA_AtomIJNS4_26SM100_MMA_F8F6F4_SS_SPARSEISG_SG_fLi128ELi128ELNS4_4UMMA5MajorE0ELS11_0ELNS10_7ScaleInE0ELS12_0EEEEEENSH_ISC_NS5_IJNSA_ILi0EEES15_S15_EEEEENS5_IJNS4_10UnderscoreES18_S18_EEEEENS4_13SM90_TMA_LOADENS4_14ComposedLayoutINS4_7SwizzleILi2ELi4ELi3EEENS4_25smem_sparse_ptr_flag_bitsILi2ELi8EEENSH_INS5_IJNS5_IJSB_NSA_ILi8EEEEEENS5_IJSI_NSA_ILi64EEEEEEEEENS5_IJNS5_IJS15_SE_EEESL_EEEEEEEvNS4_8identityES1B_NS1C_INS1D_ILi3ELi4ELi3EEENS4_18smem_ptr_flag_bitsILi8EEENSH_INS5_IJS1H_SE_EEENS5_IJSE_SB_EEEEEEEvS1Q_EENS_8epilogue10collective18CollectiveEpilogueINS1Z_23Sm100TmaWarpSpecializedILi4ELi2ELi32ELb1ELb0EEEJSF_NS5_IJNSH_ISE_SB_EENSH_INSA_ILi32EEESB_EEEEEfNS5_IJSB_llEEEfS28_NS1Z_6fusion15FusionCallbacksIS23_NS29_17LinearCombinationIffffLNS_15FloatRoundStyleE2EEESF_S27_JEEENS4_5SM1004TMEM4LOAD26SM100_TMEM_LOAD_32dp32b32xES1B_NS1C_INS1D_ILi2ELi5ELi2EEENS1S_ILi32EEENSH_INS5_IJS25_NSA_ILi4EEEEEENS5_IJSB_S25_EEEEEEENS4_39AutoVectorizingCopyWithAssumedAlignmentILi128EEENS4_14SM90_TMA_STOREES2P_S2R_S2R_EEEvvEEEEvNT_6ParamsE,"a",@progbits
	.sectionflags	@""
	.align	4
.nv.constant0._ZN7cutlass13device_kernelINS_4gemm6kernel13GemmUniversalIN4cute5tupleIJiiiiEEENS1_10collective13CollectiveMmaINS1_41MainloopSm100TmaUmmaWarpSpecializedSparseILi6ELi2ELi2ENS5_IJNS4_1CILi1EEESB_SB_EEEEENS5_IJNSA_ILi128EEESE_SE_EEENS_12float_e4m3_tENS5_IJNS4_6LayoutINS5_IJiNS5_IJNSA_ILi2EEEiEEEiEEENS5_IJlNS5_IJSB_SI_EEElEEEEENSH_INS5_IJNS5_IJSE_iEEESO_iEEENS5_IJNS5_IJSE_NSA_ILi16384EEEEEENS5_IJSB_lEEElEEEEEEEESG_NS5_IJlSB_lEEENS4_8TiledMMAINS4_8MMA_AtomIJNS4_26SM100_MMA_F8F6F4_SS_SPARSEISG_SG_fLi128ELi128ELNS4_4UMMA5MajorE0ELS11_0ELNS10_7ScaleInE0ELS12_0EEEEEENSH_ISC_NS5_IJNSA_ILi0EEES15_S15_EEEEENS5_IJNS4_10UnderscoreES18_S18_EEEEENS4_13SM90_TMA_LOADENS4_14ComposedLayoutINS4_7SwizzleILi2ELi4ELi3EEENS4_25smem_sparse_ptr_flag_bitsILi2ELi8EEENSH_INS5_IJNS5_IJSB_NSA_ILi8EEEEEENS5_IJSI_NSA_ILi64EEEEEEEEENS5_IJNS5_IJS15_SE_EEESL_EEEEEEEvNS4_8identityES1B_NS1C_INS1D_ILi3ELi4ELi3EEENS4_18smem_ptr_flag_bitsILi8EEENSH_INS5_IJS1H_SE_EEENS5_IJSE_SB_EEEEEEEvS1Q_EENS_8epilogue10collective18CollectiveEpilogueINS1Z_23Sm100TmaWarpSpecializedILi4ELi2ELi32ELb1ELb0EEEJSF_NS5_IJNSH_ISE_SB_EENSH_INSA_ILi32EEESB_EEEEEfNS5_IJSB_llEEEfS28_NS1Z_6fusion15FusionCallbacksIS23_NS29_17LinearCombinationIffffLNS_15FloatRoundStyleE2EEESF_S27_JEEENS4_5SM1004TMEM4LOAD26SM100_TMEM_LOAD_32dp32b32xES1B_NS1C_INS1D_ILi2ELi5ELi2EEENS1S_ILi32EEENSH_INS5_IJS25_NSA_ILi4EEEEEENS5_IJSB_S25_EEEEEEENS4_39AutoVectorizingCopyWithAssumedAlignmentILi128EEENS4_14SM90_TMA_STOREES2P_S2R_S2R_EEEvvEEEEvNT_6ParamsE:
	.zero		3456


//--------------------- SYMBOLS --------------------------

	.type		.nv.reservedSmem.offset0,@object
	.size		.nv.reservedSmem.offset0,0x4
	.type		.nv.reservedSmem.cap,@object
	.size		.nv.reservedSmem.cap,0x4
	.type		__assertfail,@function
